// auto-generated by cutlass_sweep.gemm — config: {"arch": "sm_90", "cluster_m": 1, "cluster_n": 4, "dtype": "e4m3", "dtype_b": "e4m3", "layout": "nt", "stages": 0, "tile_k": 64, "tile_m": 256, "tile_n": 64}
#include "cutlass/cutlass.h"
#include "cutlass/gemm/collective/collective_builder.hpp"
#include "cutlass/gemm/device/gemm_universal_adapter.h"
#include "cutlass/gemm/kernel/gemm_universal.hpp"
#include "cutlass/epilogue/collective/collective_builder.hpp"

using ElemA = cutlass::float_e4m3_t;
using ElemB = cutlass::float_e4m3_t;
using ElemCD = cutlass::float_e4m3_t;
using Acc  = float;
using TileShape    = cute::Shape<cute::_256, cute::_64, cute::_64>;
using ClusterShape = cute::Shape<cute::_1, cute::_4, cute::_1>;

using CollectiveEpilogue = typename cutlass::epilogue::collective::CollectiveBuilder<
    cutlass::arch::Sm90, cutlass::arch::OpClassTensorOp,
    TileShape, ClusterShape,
    cutlass::epilogue::collective::EpilogueTileAuto,
    Acc, Acc,
    ElemCD, cutlass::layout::RowMajor, 128 / cutlass::sizeof_bits<ElemCD>::value,
    ElemCD, cutlass::layout::RowMajor, 128 / cutlass::sizeof_bits<ElemCD>::value,
    cutlass::epilogue::collective::EpilogueScheduleAuto
  >::CollectiveOp;

using CollectiveMainloop = typename cutlass::gemm::collective::CollectiveBuilder<
    cutlass::arch::Sm90, cutlass::arch::OpClassTensorOp,
    ElemA, cutlass::layout::RowMajor, 128 / cutlass::sizeof_bits<ElemA>::value,
    ElemB, cutlass::layout::ColumnMajor, 128 / cutlass::sizeof_bits<ElemB>::value,
    Acc,
    TileShape, ClusterShape,
    cutlass::gemm::collective::StageCountAutoCarveout<static_cast<int>(sizeof(typename CollectiveEpilogue::SharedStorage))>,
    cutlass::gemm::collective::KernelScheduleAuto
  >::CollectiveOp;

using GemmKernel = cutlass::gemm::kernel::GemmUniversal<
    cute::Shape<int,int,int,int>,
    CollectiveMainloop,
    CollectiveEpilogue
>;
using Gemm = cutlass::gemm::device::GemmUniversalAdapter<GemmKernel>;

// Force the device kernel symbol into the cubin without needing a host main.
auto* _anchor = &cutlass::device_kernel<GemmKernel>;


// ===== COMPILED SASS (sm_90a) =====

	.target	sm_90a

	.elftype	@"ET_EXEC"


//--------------------- .note.nv.tkinfo           --------------------------
	.section	.note.nv.tkinfo,"",@"SHT_NOTE"
	.sectionflags	@"SHF_NOTE_NV_TKINFO"
	.tkinfo
        /*0018*/ 	.word	0x00000002
        /*0030*/ 	.string	""
        /*0030*/ 	.string	"ptxas"
        /*0030*/ 	.string	"Cuda compilation tools, release 13.0, V13.0.88"
        /*0030*/ 	.string	"Build cuda_13.0.r13.0/compiler.36424714_0"
        /*0030*/ 	.string	"-arch sm_90a -m 64 "



//--------------------- .note.nv.cuinfo           --------------------------
	.section	.note.nv.cuinfo,"",@"SHT_NOTE"
	.sectionflags	@"SHF_NOTE_NV_CUINFO"
        /*0018*/ 	.short	0x0002
        /*001a*/ 	.short	0x005a
        /*001c*/ 	.short	0x0082
	.zero		2


//--------------------- .nv.info                  --------------------------
	.section	.nv.info,"",@"SHT_CUDA_INFO"
	.align	4


	//----- nvinfo : EIATTR_REGCOUNT
	.align		4
        /*0000*/ 	.byte	0x04, 0x2f
        /*0002*/ 	.short	(.L_12 - .L_11)
	.align		4
.L_11:
        /*0004*/ 	.word	index@(_ZN7cutlass13device_kernelINS_4gemm6kernel13GemmUniversalIN4cute5tupleIJiiiiEEENS1_10collective13CollectiveMmaINS1_37MainloopSm90TmaGmmaWarpSpecializedFP8ILi11ENS5_IJNS4_1CILi1EEENSA_ILi4EEESB_EEENS1_35KernelTmaWarpSpecializedCooperativeEEENS5_IJNSA_ILi256EEENSA_ILi64EEESH_EEENS_12float_e4m3_tENS5_IJlSB_lEEESJ_SK_NS4_8TiledMMAINS4_8MMA_AtomIJNS4_4SM904GMMA30MMA_64x64x32_F32E4M3E4M3_SS_TNILNSO_7ScaleInE1ELSQ_1EEEEEENS4_6LayoutINS5_IJNSA_ILi2EEESB_SB_EEENS5_IJSB_NSA_ILi0EEESW_EEEEENS5_IJNS4_10UnderscoreESZ_SZ_EEEEENS4_23SM90_TMA_LOAD_MULTICASTENS4_14ComposedLayoutINS4_7SwizzleILi2ELi4ELi3EEENS4_18smem_ptr_flag_bitsILi8EEENST_INS5_IJNSA_ILi8EEESH_EEENS5_IJSH_SB_EEEEEEEvNS4_8identityENS4_13SM90_TMA_LOADES1C_vS1D_EENS_8epilogue10collective6detail29Sm90TmaWarpSpecializedAdapterINS1H_15DefaultEpilogueISJ_SK_SK_NS1G_6thread17LinearCombinationISJ_Li1EffLNS1L_9ScaleType4KindE0ELNS_15FloatRoundStyleE2ESJ_EENS1_15EpilogueDefaultEEEEEvvEEEEvNT_6ParamsE)
        /*0008*/ 	.word	0x000000a8


	//----- nvinfo : EIATTR_FRAME_SIZE
	.align		4
.L_12:
        /*000c*/ 	.byte	0x04, 0x11
        /*000e*/ 	.short	(.L_14 - .L_13)
	.align		4
.L_13:
        /*0010*/ 	.word	index@(_ZN7cutlass13device_kernelINS_4gemm6kernel13GemmUniversalIN4cute5tupleIJiiiiEEENS1_10collective13CollectiveMmaINS1_37MainloopSm90TmaGmmaWarpSpecializedFP8ILi11ENS5_IJNS4_1CILi1EEENSA_ILi4EEESB_EEENS1_35KernelTmaWarpSpecializedCooperativeEEENS5_IJNSA_ILi256EEENSA_ILi64EEESH_EEENS_12float_e4m3_tENS5_IJlSB_lEEESJ_SK_NS4_8TiledMMAINS4_8MMA_AtomIJNS4_4SM904GMMA30MMA_64x64x32_F32E4M3E4M3_SS_TNILNSO_7ScaleInE1ELSQ_1EEEEEENS4_6LayoutINS5_IJNSA_ILi2EEESB_SB_EEENS5_IJSB_NSA_ILi0EEESW_EEEEENS5_IJNS4_10UnderscoreESZ_SZ_EEEEENS4_23SM90_TMA_LOAD_MULTICASTENS4_14ComposedLayoutINS4_7SwizzleILi2ELi4ELi3EEENS4_18smem_ptr_flag_bitsILi8EEENST_INS5_IJNSA_ILi8EEESH_EEENS5_IJSH_SB_EEEEEEEvNS4_8identityENS4_13SM90_TMA_LOADES1C_vS1D_EENS_8epilogue10collective6detail29Sm90TmaWarpSpecializedAdapterINS1H_15DefaultEpilogueISJ_SK_SK_NS1G_6thread17LinearCombinationISJ_Li1EffLNS1L_9ScaleType4KindE0ELNS_15FloatRoundStyleE2ESJ_EENS1_15EpilogueDefaultEEEEEvvEEEEvNT_6ParamsE)
        /*0014*/ 	.word	0x00000000


	//----- nvinfo : EIATTR_MIN_STACK_SIZE
	.align		4
.L_14:
        /*0018*/ 	.byte	0x04, 0x12
        /*001a*/ 	.short	(.L_16 - .L_15)
	.align		4
.L_15:
        /*001c*/ 	.word	index@(_ZN7cutlass13device_kernelINS_4gemm6kernel13GemmUniversalIN4cute5tupleIJiiiiEEENS1_10collective13CollectiveMmaINS1_37MainloopSm90TmaGmmaWarpSpecializedFP8ILi11ENS5_IJNS4_1CILi1EEENSA_ILi4EEESB_EEENS1_35KernelTmaWarpSpecializedCooperativeEEENS5_IJNSA_ILi256EEENSA_ILi64EEESH_EEENS_12float_e4m3_tENS5_IJlSB_lEEESJ_SK_NS4_8TiledMMAINS4_8MMA_AtomIJNS4_4SM904GMMA30MMA_64x64x32_F32E4M3E4M3_SS_TNILNSO_7ScaleInE1ELSQ_1EEEEEENS4_6LayoutINS5_IJNSA_ILi2EEESB_SB_EEENS5_IJSB_NSA_ILi0EEESW_EEEEENS5_IJNS4_10UnderscoreESZ_SZ_EEEEENS4_23SM90_TMA_LOAD_MULTICASTENS4_14ComposedLayoutINS4_7SwizzleILi2ELi4ELi3EEENS4_18smem_ptr_flag_bitsILi8EEENST_INS5_IJNSA_ILi8EEESH_EEENS5_IJSH_SB_EEEEEEEvNS4_8identityENS4_13SM90_TMA_LOADES1C_vS1D_EENS_8epilogue10collective6detail29Sm90TmaWarpSpecializedAdapterINS1H_15DefaultEpilogueISJ_SK_SK_NS1G_6thread17LinearCombinationISJ_Li1EffLNS1L_9ScaleType4KindE0ELNS_15FloatRoundStyleE2ESJ_EENS1_15EpilogueDefaultEEEEEvvEEEEvNT_6ParamsE)
        /*0020*/ 	.word	0x00000000
.L_16:


//--------------------- .nv.compat                --------------------------
	.section	.nv.compat,"",@"SHT_CUDA_COMPAT_INFO"
	.align	4
        /*0000*/ 	.byte	0x02, 0x09, 0x01, 0x00, 0x02, 0x02, 0x04, 0x00, 0x02, 0x05, 0x05, 0x00, 0x03, 0x07, 0x01, 0x01
        /*0010*/ 	.byte	0x02, 0x03, 0x01, 0x00, 0x02, 0x06, 0x01, 0x00, 0x04, 0x0b, 0x08, 0x00, 0x00, 0x00, 0x00, 0x00
        /*0020*/ 	.byte	0x00, 0x00, 0x00, 0x00


//--------------------- .nv.info._ZN7cutlass13device_kernelINS_4gemm6kernel13GemmUniversalIN4cute5tupleIJiiiiEEENS1_10collective13CollectiveMmaINS1_37MainloopSm90TmaGmmaWarpSpecializedFP8ILi11ENS5_IJNS4_1CILi1EEENSA_ILi4EEESB_EEENS1_35KernelTmaWarpSpecializedCooperativeEEENS5_IJNSA_ILi256EEENSA_ILi64EEESH_EEENS_12float_e4m3_tENS5_IJlSB_lEEESJ_SK_NS4_8TiledMMAINS4_8MMA_AtomIJNS4_4SM904GMMA30MMA_64x64x32_F32E4M3E4M3_SS_TNILNSO_7ScaleInE1ELSQ_1EEEEEENS4_6LayoutINS5_IJNSA_ILi2EEESB_SB_EEENS5_IJSB_NSA_ILi0EEESW_EEEEENS5_IJNS4_10UnderscoreESZ_SZ_EEEEENS4_23SM90_TMA_LOAD_MULTICASTENS4_14ComposedLayoutINS4_7SwizzleILi2ELi4ELi3EEENS4_18smem_ptr_flag_bitsILi8EEENST_INS5_IJNSA_ILi8EEESH_EEENS5_IJSH_SB_EEEEEEEvNS4_8identityENS4_13SM90_TMA_LOADES1C_vS1D_EENS_8epilogue10collective6detail29Sm90TmaWarpSpecializedAdapterINS1H_15DefaultEpilogueISJ_SK_SK_NS1G_6thread17LinearCombinationISJ_Li1EffLNS1L_9ScaleType4KindE0ELNS_15FloatRoundStyleE2ESJ_EENS1_15EpilogueDefaultEEEEEvvEEEEvNT_6ParamsE --------------------------
	.section	.nv.info._ZN7cutlass13device_kernelINS_4gemm6kernel13GemmUniversalIN4cute5tupleIJiiiiEEENS1_10collective13CollectiveMmaINS1_37MainloopSm90TmaGmmaWarpSpecializedFP8ILi11ENS5_IJNS4_1CILi1EEENSA_ILi4EEESB_EEENS1_35KernelTmaWarpSpecializedCooperativeEEENS5_IJNSA_ILi256EEENSA_ILi64EEESH_EEENS_12float_e4m3_tENS5_IJlSB_lEEESJ_SK_NS4_8TiledMMAINS4_8MMA_AtomIJNS4_4SM904GMMA30MMA_64x64x32_F32E4M3E4M3_SS_TNILNSO_7ScaleInE1ELSQ_1EEEEEENS4_6LayoutINS5_IJNSA_ILi2EEESB_SB_EEENS5_IJSB_NSA_ILi0EEESW_EEEEENS5_IJNS4_10UnderscoreESZ_SZ_EEEEENS4_23SM90_TMA_LOAD_MULTICASTENS4_14ComposedLayoutINS4_7SwizzleILi2ELi4ELi3EEENS4_18smem_ptr_flag_bitsILi8EEENST_INS5_IJNSA_ILi8EEESH_EEENS5_IJSH_SB_EEEEEEEvNS4_8identityENS4_13SM90_TMA_LOADES1C_vS1D_EENS_8epilogue10collective6detail29Sm90TmaWarpSpecializedAdapterINS1H_15DefaultEpilogueISJ_SK_SK_NS1G_6thread17LinearCombinationISJ_Li1EffLNS1L_9ScaleType4KindE0ELNS_15FloatRoundStyleE2ESJ_EENS1_15EpilogueDefaultEEEEEvvEEEEvNT_6ParamsE,"",@"SHT_CUDA_INFO"
	.sectionflags	@""
	.align	4


	//----- nvinfo : EIATTR_CUDA_API_VERSION
	.align		4
        /*0000*/ 	.byte	0x04, 0x37
        /*0002*/ 	.short	(.L_18 - .L_17)
.L_17:
        /*0004*/ 	.word	0x00000082


	//----- nvinfo : EIATTR_KPARAM_INFO
	.align		4
.L_18:
        /*0008*/ 	.byte	0x04, 0x17
        /*000a*/ 	.short	(.L_20 - .L_19)
.L_19:
        /*000c*/ 	.word	0x00000000
        /*0010*/ 	.short	0x0000
        /*0012*/ 	.short	0x0070
        /*0014*/ 	.byte	0x00, 0xf0, 0x01, 0x10


	//----- nvinfo : EIATTR_SPARSE_MMA_MASK
	.align		4
.L_20:
        /*0018*/ 	.byte	0x03, 0x50
        /*001a*/ 	.short	0x0000


	//----- nvinfo : EIATTR_MAXREG_COUNT
	.align		4
        /*001c*/ 	.byte	0x03, 0x1b
        /*001e*/ 	.short	0x00a8


	//----- nvinfo : EIATTR_NUM_BARRIERS
	.align		4
        /*0020*/ 	.byte	0x02, 0x4c
        /*0022*/ 	.byte	0x01
	.zero		1


	//----- nvinfo : EIATTR_MERCURY_ISA_VERSION
	.align		4
        /*0024*/ 	.byte	0x03, 0x5f
        /*0026*/ 	.short	0x0101


	//----- nvinfo : EIATTR_INT_WARP_WIDE_INSTR_OFFSETS
	.align		4
        /*0028*/ 	.byte	0x04, 0x31
        /*002a*/ 	.short	(.L_22 - .L_21)


	//   ....[0]....
.L_21:
        /*002c*/ 	.word	0x00000550


	//   ....[1]....
        /*0030*/ 	.word	0x00000570


	//   ....[2]....
        /*0034*/ 	.word	0x00000740


	//----- nvinfo : EIATTR_COOP_GROUP_MASK_REGIDS
	.align		4
.L_22:
        /*0038*/ 	.byte	0x04, 0x29
        /*003a*/ 	.short	(.L_24 - .L_23)


	//   ....[0]....
.L_23:
        /*003c*/ 	.word	0xffffffff


	//   ....[1]....
        /*0040*/ 	.word	0xffffffff


	//   ....[2]....
        /*0044*/ 	.word	0xffffffff


	//   ....[3]....
        /*0048*/ 	.word	0xffffffff


	//   ....[4]....
        /*004c*/ 	.word	0xffffffff


	//   ....[5]....
        /*0050*/ 	.word	0xffffffff


	//----- nvinfo : EIATTR_COOP_GROUP_INSTR_OFFSETS
	.align		4
.L_24:
        /*0054*/ 	.byte	0x04, 0x28
        /*0056*/ 	.short	(.L_26 - .L_25)


	//   ....[0]....
.L_25:
        /*0058*/ 	.word	0x00000060


	//   ....[1]....
        /*005c*/ 	.word	0x00000070


	//   ....[2]....
        /*0060*/ 	.word	0x00000130


	//   ....[3]....
        /*0064*/ 	.word	0x000003d0


	//   ....[4]....
        /*0068*/ 	.word	0x00000880


	//   ....[5]....
        /*006c*/ 	.word	0x00001300


	//----- nvinfo : EIATTR_REG_RECONFIG
	.align		4
.L_26:
        /*0070*/ 	.byte	0x01, 0x54
	.zero		2


	//----- nvinfo : EIATTR_MBARRIER_INSTR_OFFSETS
	.align		4
        /*0074*/ 	.byte	0x04, 0x39
        /*0076*/ 	.short	(.L_28 - .L_27)


	//   ....[0]....
.L_27:
        /*0078*/ 	.word	0x00000250
        /*007c*/ 	.word	0x000000ff
        /*0080*/ 	.word	0x00000000
        /*0084*/ 	.short	0x0100
        /*0086*/ 	.byte	0x08
	.zero		1


	//   ....[1]....
        /*0088*/ 	.word	0x00000260
        /*008c*/ 	.word	0x000000ff
        /*0090*/ 	.word	0x00000058
        /*0094*/ 	.short	0x0100
        /*0096*/ 	.byte	0x08
	.zero		1


	//   ....[2]....
        /*0098*/ 	.word	0x00000270
        /*009c*/ 	.word	0x000000ff
        /*00a0*/ 	.word	0x00000008
        /*00a4*/ 	.short	0x0100
        /*00a6*/ 	.byte	0x08
	.zero		1


	//   ....[3]....
        /*00a8*/ 	.word	0x00000280
        /*00ac*/ 	.word	0x000000ff
        /*00b0*/ 	.word	0x00000060
        /*00b4*/ 	.short	0x0100
        /*00b6*/ 	.byte	0x08
	.zero		1


	//   ....[4]....
        /*00b8*/ 	.word	0x00000290
        /*00bc*/ 	.word	0x000000ff
        /*00c0*/ 	.word	0x00000010
        /*00c4*/ 	.short	0x0100
        /*00c6*/ 	.byte	0x08
	.zero		1


	//   ....[5]....
        /*00c8*/ 	.word	0x000002a0
        /*00cc*/ 	.word	0x000000ff
        /*00d0*/ 	.word	0x00000068
        /*00d4*/ 	.short	0x0100
        /*00d6*/ 	.byte	0x08
	.zero		1


	//   ....[6]....
        /*00d8*/ 	.word	0x000002b0
        /*00dc*/ 	.word	0x000000ff
        /*00e0*/ 	.word	0x00000018
        /*00e4*/ 	.short	0x0100
        /*00e6*/ 	.byte	0x08
	.zero		1


	//   ....[7]....
        /*00e8*/ 	.word	0x000002c0
        /*00ec*/ 	.word	0x000000ff
        /*00f0*/ 	.word	0x00000070
        /*00f4*/ 	.short	0x0100
        /*00f6*/ 	.byte	0x08
	.zero		1


	//   ....[8]....
        /*00f8*/ 	.word	0x000002d0
        /*00fc*/ 	.word	0x000000ff
        /*0100*/ 	.word	0x00000020
        /*0104*/ 	.short	0x0100
        /*0106*/ 	.byte	0x08
	.zero		1


	//   ....[9]....
        /*0108*/ 	.word	0x000002e0
        /*010c*/ 	.word	0x000000ff
        /*0110*/ 	.word	0x00000078
        /*0114*/ 	.short	0x0100
        /*0116*/ 	.byte	0x08
	.zero		1


	//   ....[10]....
        /*0118*/ 	.word	0x000002f0
        /*011c*/ 	.word	0x000000ff
        /*0120*/ 	.word	0x00000028
        /*0124*/ 	.short	0x0100
        /*0126*/ 	.byte	0x08
	.zero		1


	//   ....[11]....
        /*0128*/ 	.word	0x00000300
        /*012c*/ 	.word	0x000000ff
        /*0130*/ 	.word	0x00000080
        /*0134*/ 	.short	0x0100
        /*0136*/ 	.byte	0x08
	.zero		1


	//   ....[12]....
        /*0138*/ 	.word	0x00000310
        /*013c*/ 	.word	0x000000ff
        /*0140*/ 	.word	0x00000030
        /*0144*/ 	.short	0x0100
        /*0146*/ 	.byte	0x08
	.zero		1


	//   ....[13]....
        /*0148*/ 	.word	0x00000320
        /*014c*/ 	.word	0x000000ff
        /*0150*/ 	.word	0x00000088
        /*0154*/ 	.short	0x0100
        /*0156*/ 	.byte	0x08
	.zero		1


	//   ....[14]....
        /*0158*/ 	.word	0x00000330
        /*015c*/ 	.word	0x000000ff
        /*0160*/ 	.word	0x00000038
        /*0164*/ 	.short	0x0100
        /*0166*/ 	.byte	0x08
	.zero		1


	//   ....[15]....
        /*0168*/ 	.word	0x00000340
        /*016c*/ 	.word	0x000000ff
        /*0170*/ 	.word	0x00000090
        /*0174*/ 	.short	0x0100
        /*0176*/ 	.byte	0x08
	.zero		1


	//   ....[16]....
        /*0178*/ 	.word	0x00000350
        /*017c*/ 	.word	0x000000ff
        /*0180*/ 	.word	0x00000040
        /*0184*/ 	.short	0x0100
        /*0186*/ 	.byte	0x08
	.zero		1


	//   ....[17]....
        /*0188*/ 	.word	0x00000360
        /*018c*/ 	.word	0x000000ff
        /*0190*/ 	.word	0x00000098
        /*0194*/ 	.short	0x0100
        /*0196*/ 	.byte	0x08
	.zero		1


	//   ....[18]....
        /*0198*/ 	.word	0x00000370
        /*019c*/ 	.word	0x000000ff
        /*01a0*/ 	.word	0x00000048
        /*01a4*/ 	.short	0x0100
        /*01a6*/ 	.byte	0x08
	.zero		1


	//   ....[19]....
        /*01a8*/ 	.word	0x00000380
        /*01ac*/ 	.word	0x000000ff
        /*01b0*/ 	.word	0x000000a0
        /*01b4*/ 	.short	0x0100
        /*01b6*/ 	.byte	0x08
	.zero		1


	//   ....[20]....
        /*01b8*/ 	.word	0x00000390
        /*01bc*/ 	.word	0x000000ff
        /*01c0*/ 	.word	0x00000050
        /*01c4*/ 	.short	0x0100
        /*01c6*/ 	.byte	0x08
	.zero		1


	//   ....[21]....
        /*01c8*/ 	.word	0x000003a0
        /*01cc*/ 	.word	0x000000ff
        /*01d0*/ 	.word	0x000000a8
        /*01d4*/ 	.short	0x0100
        /*01d6*/ 	.byte	0x08
	.zero		1


	//   ....[22]....
        /*01d8*/ 	.word	0x000007e0
        /*01dc*/ 	.word	0x000000ff
        /*01e0*/ 	.word	0x000000c0
        /*01e4*/ 	.short	0x0100
        /*01e6*/ 	.byte	0x06
	.zero		1


	//   ....[23]....
        /*01e8*/ 	.word	0x00000830
        /*01ec*/ 	.word	0x000000ff
        /*01f0*/ 	.word	0x000000c8
        /*01f4*/ 	.short	0x0100
        /*01f6*/ 	.byte	0x06
	.zero		1


	//   ....[24]....
        /*01f8*/ 	.word	0x00001820
        /*01fc*/ 	.word	0x000000ff
        /*0200*/ 	.word	0x00000000
        /*0204*/ 	.short	0x010a
        /*0206*/ 	.byte	0x06
	.zero		1


	//   ....[25]....
        /*0208*/ 	.word	0x00001860
        /*020c*/ 	.word	0x000000ff
        /*0210*/ 	.word	0x00000000
        /*0214*/ 	.short	0x010a
        /*0216*/ 	.byte	0x06
	.zero		1


	//   ....[26]....
        /*0218*/ 	.word	0x00002220
        /*021c*/ 	.word	0x000000ff
        /*0220*/ 	.word	0x00000000
        /*0224*/ 	.short	0x010a
        /*0226*/ 	.byte	0x0c
	.zero		1


	//   ....[27]....
        /*0228*/ 	.word	0x00002260
        /*022c*/ 	.word	0x000000ff
        /*0230*/ 	.word	0x00000000
        /*0234*/ 	.short	0x010a
        /*0236*/ 	.byte	0x0c
	.zero		1


	//   ....[28]....
        /*0238*/ 	.word	0x00002930
        /*023c*/ 	.word	0x0000000e
        /*0240*/ 	.word	0x00000000
        /*0244*/ 	.short	0x0101
        /*0246*/ 	.byte	0x3f
	.zero		1


	//   ....[29]....
        /*0248*/ 	.word	0x00002fb0
        /*024c*/ 	.word	0x0000000b
        /*0250*/ 	.word	0x00000000
        /*0254*/ 	.short	0x0101
        /*0256*/ 	.byte	0x3f
	.zero		1


	//   ....[30]....
        /*0258*/ 	.word	0x00008a30
        /*025c*/ 	.word	0x00000012
        /*0260*/ 	.word	0x00000058
        /*0264*/ 	.short	0x010a
        /*0266*/ 	.byte	0x3f
	.zero		1


	//   ....[31]....
        /*0268*/ 	.word	0x00008db0
        /*026c*/ 	.word	0x00000008
        /*0270*/ 	.word	0x000000c8
        /*0274*/ 	.short	0x0101
        /*0276*/ 	.byte	0x3f
	.zero		1


	//   ....[32]....
        /*0278*/ 	.word	0x000094d0
        /*027c*/ 	.word	0x00000006
        /*0280*/ 	.word	0x00000000
        /*0284*/ 	.short	0x010a
        /*0286*/ 	.byte	0x3f
	.zero		1


	//   ....[33]....
        /*0288*/ 	.word	0x00009550
        /*028c*/ 	.word	0x00000007
        /*0290*/ 	.word	0x00000000
        /*0294*/ 	.short	0x010a
        /*0296*/ 	.byte	0x3f
	.zero		1


	//   ....[34]....
        /*0298*/ 	.word	0x000095e0
        /*029c*/ 	.word	0x00000006
        /*02a0*/ 	.word	0x00000000
        /*02a4*/ 	.short	0x010a
        /*02a6*/ 	.byte	0x3f
	.zero		1


	//   ....[35]....
        /*02a8*/ 	.word	0x00009670
        /*02ac*/ 	.word	0x00000009
        /*02b0*/ 	.word	0x00000000
        /*02b4*/ 	.short	0x010a
        /*02b6*/ 	.byte	0x3f
	.zero		1


	//   ....[36]....
        /*02b8*/ 	.word	0x00009700
        /*02bc*/ 	.word	0x00000006
        /*02c0*/ 	.word	0x00000000
        /*02c4*/ 	.short	0x010a
        /*02c6*/ 	.byte	0x3f
	.zero		1


	//   ....[37]....
        /*02c8*/ 	.word	0x00009790
        /*02cc*/ 	.word	0x00000009
        /*02d0*/ 	.word	0x00000000
        /*02d4*/ 	.short	0x010a
        /*02d6*/ 	.byte	0x3f
	.zero		1


	//   ....[38]....
        /*02d8*/ 	.word	0x00009820
        /*02dc*/ 	.word	0x00000006
        /*02e0*/ 	.word	0x00000000
        /*02e4*/ 	.short	0x010a
        /*02e6*/ 	.byte	0x3f
	.zero		1


	//   ....[39]....
        /*02e8*/ 	.word	0x000098b0
        /*02ec*/ 	.word	0x00000009
        /*02f0*/ 	.word	0x00000000
        /*02f4*/ 	.short	0x010a
        /*02f6*/ 	.byte	0x3f
	.zero		1


	//   ....[40]....
        /*02f8*/ 	.word	0x00009940
        /*02fc*/ 	.word	0x0000000a
        /*0300*/ 	.word	0x00000000
        /*0304*/ 	.short	0x010a
        /*0306*/ 	.byte	0x3f
	.zero		1


	//   ....[41]....
        /*0308*/ 	.word	0x000099d0
        /*030c*/ 	.word	0x0000000b
        /*0310*/ 	.word	0x00000000
        /*0314*/ 	.short	0x010a
        /*0316*/ 	.byte	0x3f
	.zero		1


	//   ....[42]....
        /*0318*/ 	.word	0x00009a60
        /*031c*/ 	.word	0x00000003
        /*0320*/ 	.word	0x00000000
        /*0324*/ 	.short	0x010a
        /*0326*/ 	.byte	0x3f
	.zero		1


	//   ....[43]....
        /*0328*/ 	.word	0x00009ad0
        /*032c*/ 	.word	0x0000000c
        /*0330*/ 	.word	0x00000000
        /*0334*/ 	.short	0x010a
        /*0336*/ 	.byte	0x3f
	.zero		1


	//   ....[44]....
        /*0338*/ 	.word	0x00009b30
        /*033c*/ 	.word	0x0000000e
        /*0340*/ 	.word	0x00000000
        /*0344*/ 	.short	0x010a
        /*0346*/ 	.byte	0x3f
	.zero		1


	//   ....[45]....
        /*0348*/ 	.word	0x00009c00
        /*034c*/ 	.word	0x00000012
        /*0350*/ 	.word	0x00000058
        /*0354*/ 	.short	0x010a
        /*0356*/ 	.byte	0x3f
	.zero		1


	//   ....[46]....
        /*0358*/ 	.word	0x00009cd0
        /*035c*/ 	.word	0x00000006
        /*0360*/ 	.word	0x00000000
        /*0364*/ 	.short	0x010a
        /*0366*/ 	.byte	0x3f
	.zero		1


	//   ....[47]....
        /*0368*/ 	.word	0x00009d20
        /*036c*/ 	.word	0x00000007
        /*0370*/ 	.word	0x00000000
        /*0374*/ 	.short	0x010a
        /*0376*/ 	.byte	0x3f
	.zero		1


	//   ....[48]....
        /*0378*/ 	.word	0x00009d70
        /*037c*/ 	.word	0x00000006
        /*0380*/ 	.word	0x00000000
        /*0384*/ 	.short	0x010a
        /*0386*/ 	.byte	0x3f
	.zero		1


	//   ....[49]....
        /*0388*/ 	.word	0x00009dc0
        /*038c*/ 	.word	0x00000009
        /*0390*/ 	.word	0x00000000
        /*0394*/ 	.short	0x010a
        /*0396*/ 	.byte	0x3f
	.zero		1


	//   ....[50]....
        /*0398*/ 	.word	0x00009e10
        /*039c*/ 	.word	0x00000006
        /*03a0*/ 	.word	0x00000000
        /*03a4*/ 	.short	0x010a
        /*03a6*/ 	.byte	0x3f
	.zero		1


	//   ....[51]....
        /*03a8*/ 	.word	0x00009e60
        /*03ac*/ 	.word	0x00000009
        /*03b0*/ 	.word	0x00000000
        /*03b4*/ 	.short	0x010a
        /*03b6*/ 	.byte	0x3f
	.zero		1


	//   ....[52]....
        /*03b8*/ 	.word	0x00009eb0
        /*03bc*/ 	.word	0x00000006
        /*03c0*/ 	.word	0x00000000
        /*03c4*/ 	.short	0x010a
        /*03c6*/ 	.byte	0x3f
	.zero		1


	//   ....[53]....
        /*03c8*/ 	.word	0x00009f00
        /*03cc*/ 	.word	0x00000009
        /*03d0*/ 	.word	0x00000000
        /*03d4*/ 	.short	0x010a
        /*03d6*/ 	.byte	0x3f
	.zero		1


	//   ....[54]....
        /*03d8*/ 	.word	0x00009f50
        /*03dc*/ 	.word	0x0000000a
        /*03e0*/ 	.word	0x00000000
        /*03e4*/ 	.short	0x010a
        /*03e6*/ 	.byte	0x3f
	.zero		1


	//   ....[55]....
        /*03e8*/ 	.word	0x00009fa0
        /*03ec*/ 	.word	0x0000000b
        /*03f0*/ 	.word	0x00000000
        /*03f4*/ 	.short	0x010a
        /*03f6*/ 	.byte	0x3f
	.zero		1


	//----- nvinfo : EIATTR_NUM_MBARRIERS
	.align		4
.L_28:
        /*03f8*/ 	.byte	0x03, 0x38
        /*03fa*/ 	.short	0x0018


	//----- nvinfo : EIATTR_EXIT_INSTR_OFFSETS
	.align		4
        /*03fc*/ 	.byte	0x04, 0x1c
        /*03fe*/ 	.short	(.L_30 - .L_29)


	//   ....[0]....
.L_29:
        /*0400*/ 	.word	0x000009e0


	//   ....[1]....
        /*0404*/ 	.word	0x000011d0


	//   ....[2]....
        /*0408*/ 	.word	0x00008150


	//   ....[3]....
        /*040c*/ 	.word	0x000086b0


	//   ....[4]....
        /*0410*/ 	.word	0x00009ab0


	//----- nvinfo : EIATTR_MAX_THREADS
	.align		4
.L_30:
        /*0414*/ 	.byte	0x04, 0x05
        /*0416*/ 	.short	(.L_32 - .L_31)
.L_31:
        /*0418*/ 	.word	0x00000180
        /*041c*/ 	.word	0x00000001
        /*0420*/ 	.word	0x00000001


	//----- nvinfo : EIATTR_CRS_STACK_SIZE
	.align		4
.L_32:
        /*0424*/ 	.byte	0x04, 0x1e
        /*0426*/ 	.short	(.L_34 - .L_33)
.L_33:
        /*0428*/ 	.word	0x00000000


	//----- nvinfo : EIATTR_CBANK_PARAM_SIZE
	.align		4
.L_34:
        /*042c*/ 	.byte	0x03, 0x19
        /*042e*/ 	.short	0x0470


	//----- nvinfo : EIATTR_PARAM_CBANK
	.align		4
        /*0430*/ 	.byte	0x04, 0x0a
        /*0432*/ 	.short	(.L_36 - .L_35)
	.align		4
.L_35:
        /*0434*/ 	.word	index@(.nv.constant0._ZN7cutlass13device_kernelINS_4gemm6kernel13GemmUniversalIN4cute5tupleIJiiiiEEENS1_10collective13CollectiveMmaINS1_37MainloopSm90TmaGmmaWarpSpecializedFP8ILi11ENS5_IJNS4_1CILi1EEENSA_ILi4EEESB_EEENS1_35KernelTmaWarpSpecializedCooperativeEEENS5_IJNSA_ILi256EEENSA_ILi64EEESH_EEENS_12float_e4m3_tENS5_IJlSB_lEEESJ_SK_NS4_8TiledMMAINS4_8MMA_AtomIJNS4_4SM904GMMA30MMA_64x64x32_F32E4M3E4M3_SS_TNILNSO_7ScaleInE1ELSQ_1EEEEEENS4_6LayoutINS5_IJNSA_ILi2EEESB_SB_EEENS5_IJSB_NSA_ILi0EEESW_EEEEENS5_IJNS4_10UnderscoreESZ_SZ_EEEEENS4_23SM90_TMA_LOAD_MULTICASTENS4_14ComposedLayoutINS4_7SwizzleILi2ELi4ELi3EEENS4_18smem_ptr_flag_bitsILi8EEENST_INS5_IJNSA_ILi8EEESH_EEENS5_IJSH_SB_EEEEEEEvNS4_8identityENS4_13SM90_TMA_LOADES1C_vS1D_EENS_8epilogue10collective6detail29Sm90TmaWarpSpecializedAdapterINS1H_15DefaultEpilogueISJ_SK_SK_NS1G_6thread17LinearCombinationISJ_Li1EffLNS1L_9ScaleType4KindE0ELNS_15FloatRoundStyleE2ESJ_EENS1_15EpilogueDefaultEEEEEvvEEEEvNT_6ParamsE)
        /*0438*/ 	.short	0x0210
        /*043a*/ 	.short	0x0470


	//----- nvinfo : EIATTR_SW_WAR
	.align		4
.L_36:
        /*043c*/ 	.byte	0x04, 0x36
        /*043e*/ 	.short	(.L_38 - .L_37)
.L_37:
        /*0440*/ 	.word	0x00000008
.L_38:


//--------------------- .nv.callgraph             --------------------------
	.section	.nv.callgraph,"",@"SHT_CUDA_CALLGRAPH"
	.align	4
	.sectionentsize	8
	.align		4
        /*0000*/ 	.word	0x00000000
	.align		4
        /*0004*/ 	.word	0xffffffff
	.align		4
        /*0008*/ 	.word	0x00000000
	.align		4
        /*000c*/ 	.word	0xfffffffe
	.align		4
        /*0010*/ 	.word	0x00000000
	.align		4
        /*0014*/ 	.word	0xfffffffd
	.align		4
        /*0018*/ 	.word	0x00000000
	.align		4
        /*001c*/ 	.word	0xfffffffc


//--------------------- .nv.constant4             --------------------------
	.section	.nv.constant4,"a",@progbits
	.align	8
	.align		8
.nv.constant4:
        /*0000*/ 	.dword	_ZN40_INTERNAL_442cad34_4_k_cu_f02bfcd3_255994cuda3std3__45__cpo5beginE
	.align		8
        /*0008*/ 	.dword	_ZN40_INTERNAL_442cad34_4_k_cu_f02bfcd3_255994cuda3std3__45__cpo3endE
	.align		8
        /*0010*/ 	.dword	_ZN40_INTERNAL_442cad34_4_k_cu_f02bfcd3_255994cuda3std3__45__cpo6cbeginE
	.align		8
        /*0018*/ 	.dword	_ZN40_INTERNAL_442cad34_4_k_cu_f02bfcd3_255994cuda3std3__45__cpo4cendE
	.align		8
        /*0020*/ 	.dword	_ZN40_INTERNAL_442cad34_4_k_cu_f02bfcd3_255994cuda3std3__442_GLOBAL__N__442cad34_4_k_cu_f02bfcd3_255996ignoreE
	.align		8
        /*0028*/ 	.dword	_ZN40_INTERNAL_442cad34_4_k_cu_f02bfcd3_255994cuda3std3__419piecewise_constructE
	.align		8
        /*0030*/ 	.dword	_ZN40_INTERNAL_442cad34_4_k_cu_f02bfcd3_255994cuda3std3__48in_placeE
	.align		8
        /*0038*/ 	.dword	_ZN40_INTERNAL_442cad34_4_k_cu_f02bfcd3_255994cuda3std6ranges3__45__cpo4swapE
	.align		8
        /*0040*/ 	.dword	_ZN40_INTERNAL_442cad34_4_k_cu_f02bfcd3_255994cuda3std6ranges3__45__cpo9iter_moveE
	.align		8
        /*0048*/ 	.dword	_ZN40_INTERNAL_442cad34_4_k_cu_f02bfcd3_255994cute7productE
	.align		8
        /*0050*/ 	.dword	_ZN40_INTERNAL_442cad34_4_k_cu_f02bfcd3_255994cute1_E


//--------------------- .text._ZN7cutlass13device_kernelINS_4gemm6kernel13GemmUniversalIN4cute5tupleIJiiiiEEENS1_10collective13CollectiveMmaINS1_37MainloopSm90TmaGmmaWarpSpecializedFP8ILi11ENS5_IJNS4_1CILi1EEENSA_ILi4EEESB_EEENS1_35KernelTmaWarpSpecializedCooperativeEEENS5_IJNSA_ILi256EEENSA_ILi64EEESH_EEENS_12float_e4m3_tENS5_IJlSB_lEEESJ_SK_NS4_8TiledMMAINS4_8MMA_AtomIJNS4_4SM904GMMA30MMA_64x64x32_F32E4M3E4M3_SS_TNILNSO_7ScaleInE1ELSQ_1EEEEEENS4_6LayoutINS5_IJNSA_ILi2EEESB_SB_EEENS5_IJSB_NSA_ILi0EEESW_EEEEENS5_IJNS4_10UnderscoreESZ_SZ_EEEEENS4_23SM90_TMA_LOAD_MULTICASTENS4_14ComposedLayoutINS4_7SwizzleILi2ELi4ELi3EEENS4_18smem_ptr_flag_bitsILi8EEENST_INS5_IJNSA_ILi8EEESH_EEENS5_IJSH_SB_EEEEEEEvNS4_8identityENS4_13SM90_TMA_LOADES1C_vS1D_EENS_8epilogue10collective6detail29Sm90TmaWarpSpecializedAdapterINS1H_15DefaultEpilogueISJ_SK_SK_NS1G_6thread17LinearCombinationISJ_Li1EffLNS1L_9ScaleType4KindE0ELNS_15FloatRoundStyleE2ESJ_EENS1_15EpilogueDefaultEEEEEvvEEEEvNT_6ParamsE --------------------------
	.section	.text._ZN7cutlass13device_kernelINS_4gemm6kernel13GemmUniversalIN4cute5tupleIJiiiiEEENS1_10collective13CollectiveMmaINS1_37MainloopSm90TmaGmmaWarpSpecializedFP8ILi11ENS5_IJNS4_1CILi1EEENSA_ILi4EEESB_EEENS1_35KernelTmaWarpSpecializedCooperativeEEENS5_IJNSA_ILi256EEENSA_ILi64EEESH_EEENS_12float_e4m3_tENS5_IJlSB_lEEESJ_SK_NS4_8TiledMMAINS4_8MMA_AtomIJNS4_4SM904GMMA30MMA_64x64x32_F32E4M3E4M3_SS_TNILNSO_7ScaleInE1ELSQ_1EEEEEENS4_6LayoutINS5_IJNSA_ILi2EEESB_SB_EEENS5_IJSB_NSA_ILi0EEESW_EEEEENS5_IJNS4_10UnderscoreESZ_SZ_EEEEENS4_23SM90_TMA_LOAD_MULTICASTENS4_14ComposedLayoutINS4_7SwizzleILi2ELi4ELi3EEENS4_18smem_ptr_flag_bitsILi8EEENST_INS5_IJNSA_ILi8EEESH_EEENS5_IJSH_SB_EEEEEEEvNS4_8identityENS4_13SM90_TMA_LOADES1C_vS1D_EENS_8epilogue10collective6detail29Sm90TmaWarpSpecializedAdapterINS1H_15DefaultEpilogueISJ_SK_SK_NS1G_6thread17LinearCombinationISJ_Li1EffLNS1L_9ScaleType4KindE0ELNS_15FloatRoundStyleE2ESJ_EENS1_15EpilogueDefaultEEEEEvvEEEEvNT_6ParamsE,"ax",@progbits
	.align	128
.text._ZN7cutlass13device_kernelINS_4gemm6kernel13GemmUniversalIN4cute5tupleIJiiiiEEENS1_10collective13CollectiveMmaINS1_37MainloopSm90TmaGmmaWarpSpecializedFP8ILi11ENS5_IJNS4_1CILi1EEENSA_ILi4EEESB_EEENS1_35KernelTmaWarpSpecializedCooperativeEEENS5_IJNSA_ILi256EEENSA_ILi64EEESH_EEENS_12float_e4m3_tENS5_IJlSB_lEEESJ_SK_NS4_8TiledMMAINS4_8MMA_AtomIJNS4_4SM904GMMA30MMA_64x64x32_F32E4M3E4M3_SS_TNILNSO_7ScaleInE1ELSQ_1EEEEEENS4_6LayoutINS5_IJNSA_ILi2EEESB_SB_EEENS5_IJSB_NSA_ILi0EEESW_EEEEENS5_IJNS4_10UnderscoreESZ_SZ_EEEEENS4_23SM90_TMA_LOAD_MULTICASTENS4_14ComposedLayoutINS4_7SwizzleILi2ELi4ELi3EEENS4_18smem_ptr_flag_bitsILi8EEENST_INS5_IJNSA_ILi8EEESH_EEENS5_IJSH_SB_EEEEEEEvNS4_8identityENS4_13SM90_TMA_LOADES1C_vS1D_EENS_8epilogue10collective6detail29Sm90TmaWarpSpecializedAdapterINS1H_15DefaultEpilogueISJ_SK_SK_NS1G_6thread17LinearCombinationISJ_Li1EffLNS1L_9ScaleType4KindE0ELNS_15FloatRoundStyleE2ESJ_EENS1_15EpilogueDefaultEEEEEvvEEEEvNT_6ParamsE:
        .type           _ZN7cutlass13device_kernelINS_4gemm6kernel13GemmUniversalIN4cute5tupleIJiiiiEEENS1_10collective13CollectiveMmaINS1_37MainloopSm90TmaGmmaWarpSpecializedFP8ILi11ENS5_IJNS4_1CILi1EEENSA_ILi4EEESB_EEENS1_35KernelTmaWarpSpecializedCooperativeEEENS5_IJNSA_ILi256EEENSA_ILi64EEESH_EEENS_12float_e4m3_tENS5_IJlSB_lEEESJ_SK_NS4_8TiledMMAINS4_8MMA_AtomIJNS4_4SM904GMMA30MMA_64x64x32_F32E4M3E4M3_SS_TNILNSO_7ScaleInE1ELSQ_1EEEEEENS4_6LayoutINS5_IJNSA_ILi2EEESB_SB_EEENS5_IJSB_NSA_ILi0EEESW_EEEEENS5_IJNS4_10UnderscoreESZ_SZ_EEEEENS4_23SM90_TMA_LOAD_MULTICASTENS4_14ComposedLayoutINS4_7SwizzleILi2ELi4ELi3EEENS4_18smem_ptr_flag_bitsILi8EEENST_INS5_IJNSA_ILi8EEESH_EEENS5_IJSH_SB_EEEEEEEvNS4_8identityENS4_13SM90_TMA_LOADES1C_vS1D_EENS_8epilogue10collective6detail29Sm90TmaWarpSpecializedAdapterINS1H_15DefaultEpilogueISJ_SK_SK_NS1G_6thread17LinearCombinationISJ_Li1EffLNS1L_9ScaleType4KindE0ELNS_15FloatRoundStyleE2ESJ_EENS1_15EpilogueDefaultEEEEEvvEEEEvNT_6ParamsE,@function
        .size           _ZN7cutlass13device_kernelINS_4gemm6kernel13GemmUniversalIN4cute5tupleIJiiiiEEENS1_10collective13CollectiveMmaINS1_37MainloopSm90TmaGmmaWarpSpecializedFP8ILi11ENS5_IJNS4_1CILi1EEENSA_ILi4EEESB_EEENS1_35KernelTmaWarpSpecializedCooperativeEEENS5_IJNSA_ILi256EEENSA_ILi64EEESH_EEENS_12float_e4m3_tENS5_IJlSB_lEEESJ_SK_NS4_8TiledMMAINS4_8MMA_AtomIJNS4_4SM904GMMA30MMA_64x64x32_F32E4M3E4M3_SS_TNILNSO_7ScaleInE1ELSQ_1EEEEEENS4_6LayoutINS5_IJNSA_ILi2EEESB_SB_EEENS5_IJSB_NSA_ILi0EEESW_EEEEENS5_IJNS4_10UnderscoreESZ_SZ_EEEEENS4_23SM90_TMA_LOAD_MULTICASTENS4_14ComposedLayoutINS4_7SwizzleILi2ELi4ELi3EEENS4_18smem_ptr_flag_bitsILi8EEENST_INS5_IJNSA_ILi8EEESH_EEENS5_IJSH_SB_EEEEEEEvNS4_8identityENS4_13SM90_TMA_LOADES1C_vS1D_EENS_8epilogue10collective6detail29Sm90TmaWarpSpecializedAdapterINS1H_15DefaultEpilogueISJ_SK_SK_NS1G_6thread17LinearCombinationISJ_Li1EffLNS1L_9ScaleType4KindE0ELNS_15FloatRoundStyleE2ESJ_EENS1_15EpilogueDefaultEEEEEvvEEEEvNT_6ParamsE,(.L_x_221 - _ZN7cutlass13device_kernelINS_4gemm6kernel13GemmUniversalIN4cute5tupleIJiiiiEEENS1_10collective13CollectiveMmaINS1_37MainloopSm90TmaGmmaWarpSpecializedFP8ILi11ENS5_IJNS4_1CILi1EEENSA_ILi4EEESB_EEENS1_35KernelTmaWarpSpecializedCooperativeEEENS5_IJNSA_ILi256EEENSA_ILi64EEESH_EEENS_12float_e4m3_tENS5_IJlSB_lEEESJ_SK_NS4_8TiledMMAINS4_8MMA_AtomIJNS4_4SM904GMMA30MMA_64x64x32_F32E4M3E4M3_SS_TNILNSO_7ScaleInE1ELSQ_1EEEEEENS4_6LayoutINS5_IJNSA_ILi2EEESB_SB_EEENS5_IJSB_NSA_ILi0EEESW_EEEEENS5_IJNS4_10UnderscoreESZ_SZ_EEEEENS4_23SM90_TMA_LOAD_MULTICASTENS4_14ComposedLayoutINS4_7SwizzleILi2ELi4ELi3EEENS4_18smem_ptr_flag_bitsILi8EEENST_INS5_IJNSA_ILi8EEESH_EEENS5_IJSH_SB_EEEEEEEvNS4_8identityENS4_13SM90_TMA_LOADES1C_vS1D_EENS_8epilogue10collective6detail29Sm90TmaWarpSpecializedAdapterINS1H_15DefaultEpilogueISJ_SK_SK_NS1G_6thread17LinearCombinationISJ_Li1EffLNS1L_9ScaleType4KindE0ELNS_15FloatRoundStyleE2ESJ_EENS1_15EpilogueDefaultEEEEEvvEEEEvNT_6ParamsE)
        .other          _ZN7cutlass13device_kernelINS_4gemm6kernel13GemmUniversalIN4cute5tupleIJiiiiEEENS1_10collective13CollectiveMmaINS1_37MainloopSm90TmaGmmaWarpSpecializedFP8ILi11ENS5_IJNS4_1CILi1EEENSA_ILi4EEESB_EEENS1_35KernelTmaWarpSpecializedCooperativeEEENS5_IJNSA_ILi256EEENSA_ILi64EEESH_EEENS_12float_e4m3_tENS5_IJlSB_lEEESJ_SK_NS4_8TiledMMAINS4_8MMA_AtomIJNS4_4SM904GMMA30MMA_64x64x32_F32E4M3E4M3_SS_TNILNSO_7ScaleInE1ELSQ_1EEEEEENS4_6LayoutINS5_IJNSA_ILi2EEESB_SB_EEENS5_IJSB_NSA_ILi0EEESW_EEEEENS5_IJNS4_10UnderscoreESZ_SZ_EEEEENS4_23SM90_TMA_LOAD_MULTICASTENS4_14ComposedLayoutINS4_7SwizzleILi2ELi4ELi3EEENS4_18smem_ptr_flag_bitsILi8EEENST_INS5_IJNSA_ILi8EEESH_EEENS5_IJSH_SB_EEEEEEEvNS4_8identityENS4_13SM90_TMA_LOADES1C_vS1D_EENS_8epilogue10collective6detail29Sm90TmaWarpSpecializedAdapterINS1H_15DefaultEpilogueISJ_SK_SK_NS1G_6thread17LinearCombinationISJ_Li1EffLNS1L_9ScaleType4KindE0ELNS_15FloatRoundStyleE2ESJ_EENS1_15EpilogueDefaultEEEEEvvEEEEvNT_6ParamsE,@"STO_CUDA_ENTRY STV_DEFAULT"
_ZN7cutlass13device_kernelINS_4gemm6kernel13GemmUniversalIN4cute5tupleIJiiiiEEENS1_10collective13CollectiveMmaINS1_37MainloopSm90TmaGmmaWarpSpecializedFP8ILi11ENS5_IJNS4_1CILi1EEENSA_ILi4EEESB_EEENS1_35KernelTmaWarpSpecializedCooperativeEEENS5_IJNSA_ILi256EEENSA_ILi64EEESH_EEENS_12float_e4m3_tENS5_IJlSB_lEEESJ_SK_NS4_8TiledMMAINS4_8MMA_AtomIJNS4_4SM904GMMA30MMA_64x64x32_F32E4M3E4M3_SS_TNILNSO_7ScaleInE1ELSQ_1EEEEEENS4_6LayoutINS5_IJNSA_ILi2EEESB_SB_EEENS5_IJSB_NSA_ILi0EEESW_EEEEENS5_IJNS4_10UnderscoreESZ_SZ_EEEEENS4_23SM90_TMA_LOAD_MULTICASTENS4_14ComposedLayoutINS4_7SwizzleILi2ELi4ELi3EEENS4_18smem_ptr_flag_bitsILi8EEENST_INS5_IJNSA_ILi8EEESH_EEENS5_IJSH_SB_EEEEEEEvNS4_8identityENS4_13SM90_TMA_LOADES1C_vS1D_EENS_8epilogue10collective6detail29Sm90TmaWarpSpecializedAdapterINS1H_15DefaultEpilogueISJ_SK_SK_NS1G_6thread17LinearCombinationISJ_Li1EffLNS1L_9ScaleType4KindE0ELNS_15FloatRoundStyleE2ESJ_EENS1_15EpilogueDefaultEEEEEvvEEEEvNT_6ParamsE:
[----:B------:R-:W-:Y:S01]  /*0000*/  LDC R1, c[0x0][0x28] ;  /* 0x00000a00ff017b82 */ /* 0x000fe20000000800 */
[----:B------:R-:W0:Y:S01]  /*0010*/  S2R R0, SR_TID.X ;  /* 0x0000000000007919 */ /* 0x000e220000002100 */
[----:B------:R-:W-:Y:S01]  /*0020*/  ELECT P0, URZ, PT ;  /* 0x00000000003f782f */ /* 0x000fe20003800000 */
[----:B------:R-:W-:Y:S01]  /*0030*/  BSSY B0, `(.L_x_0) ;  /* 0x000000f000007945 */ /* 0x000fe20003800000 */
[--C-:B0-----:R-:W-:Y:S02]  /*0040*/  SHF.R.U32.HI R2, RZ, 0x5, R0.reuse ;  /* 0x00000005ff027819 */ /* 0x101fe40000011600 */
[----:B------:R-:W-:-:S03]  /*0050*/  SHF.R.U32.HI R3, RZ, 0x7, R0 ;  /* 0x00000007ff037819 */ /* 0x000fc60000011600 */
[----:B------:R-:W0:Y:S04]  /*0060*/  SHFL.IDX PT, R6, R2, RZ, 0x1f ;  /* 0x00001fff02067589 */ /* 0x000e2800000e0000 */
[----:B------:R1:W2:Y:S01]  /*0070*/  SHFL.IDX PT, R4, R3, RZ, 0x1f ;  /* 0x00001fff03047589 */ /* 0x0002a200000e0000 */
[----:B0-----:R-:W-:-:S13]  /*0080*/  ISETP.NE.OR P0, PT, R6, RZ, !P0 ;  /* 0x000000ff0600720c */ /* 0x001fda0004705670 */
[----:B-12---:R-:W-:Y:S05]  /*0090*/  @P0 BRA `(.L_x_1) ;  /* 0x0000000000200947 */ /* 0x006fea0003800000 */
[----:B------:R-:W-:Y:S02]  /*00a0*/  ULDC.64 UR4, c[0x0][0x198] ;  /* 0x0000660000047ab9 */ /* 0x000fe40000000a00 */
[----:B------:R-:W-:Y:S02]  /*00b0*/  UIADD3 UR6, UP0, UR4, 0xf0, URZ ;  /* 0x000000f004067890 */ /* 0x000fe4000ff1e03f */
[----:B------:R-:W-:Y:S02]  /*00c0*/  UIADD3 UR4, UP1, UR4, 0x1f0, URZ ;  /* 0x000001f004047890 */ /* 0x000fe4000ff3e03f */
[----:B------:R-:W-:Y:S02]  /*00d0*/  UIADD3.X UR7, URZ, UR5, URZ, UP0, !UPT ;  /* 0x000000053f077290 */ /* 0x000fe400087fe43f */
[----:B------:R-:W-:-:S07]  /*00e0*/  UIADD3.X UR5, URZ, UR5, URZ, UP1, !UPT ;  /* 0x000000053f057290 */ /* 0x000fce0008ffe43f */
[----:B------:R0:W-:Y:S02]  /*00f0*/  UTMACCTL.PF [UR6] ;  /* 0x00000000060079b9 */ /* 0x0001e40008040000 */
[----:B------:R0:W-:Y:S02]  /*0100*/  UTMACCTL.PF [UR4] ;  /* 0x00000000040079b9 */ /* 0x0001e40008040000 */
[----:B0-----:R-:W-:Y:S01]  /*0110*/  NOP ;  /* 0x0000000000007918 */ /* 0x001fe20000000000 */
.L_x_1:
[----:B------:R-:W-:Y:S05]  /*0120*/  BSYNC B0 ;  /* 0x0000000000007941 */ /* 0x000fea0003800000 */
.L_x_0:
[----:B------:R-:W0:Y:S02]  /*0130*/  SHFL.IDX PT, R3, R2, RZ, 0x1f ;  /* 0x00001fff02037589 */ /* 0x000e2400000e0000 */
[----:B0-----:R-:W-:-:S13]  /*0140*/  ISETP.NE.AND P0, PT, R3, RZ, PT ;  /* 0x000000ff0300720c */ /* 0x001fda0003f05270 */
[----:B------:R-:W-:Y:S05]  /*0150*/  @P0 BRA `(.L_x_2) ;  /* 0x00000000009c0947 */ /* 0x000fea0003800000 */
[----:B------:R-:W-:Y:S01]  /*0160*/  ELECT P0, URZ, PT ;  /* 0x00000000003f782f */ /* 0x000fe20003800000 */
[----:B------:R-:W-:-:S12]  /*0170*/  BSSY B0, `(.L_x_2) ;  /* 0x0000025000007945 */ /* 0x000fd80003800000 */
[----:B------:R-:W-:Y:S05]  /*0180*/  @!P0 BRA `(.L_x_3) ;  /* 0x00000000008c8947 */ /* 0x000fea0003800000 */
[----:B------:R-:W0:Y:S01]  /*0190*/  S2UR UR8, SR_CgaCtaId ;  /* 0x00000000000879c3 */ /* 0x000e220000008800 */
[----:B------:R-:W-:Y:S01]  /*01a0*/  UMOV UR4, 0x400 ;  /* 0x0000040000047882 */ /* 0x000fe20000000000 */
[----:B------:R-:W-:Y:S01]  /*01b0*/  UMOV UR5, 0x1 ;  /* 0x0000000100057882 */ /* 0x000fe20000000000 */
[----:B------:R-:W-:Y:S02]  /*01c0*/  UMOV UR6, 0x8 ;  /* 0x0000000800067882 */ /* 0x000fe40000000000 */
[----:B------:R-:W-:-:S04]  /*01d0*/  UIADD3 UR6, -UR6, 0x100000, URZ ;  /* 0x0010000006067890 */ /* 0x000fc8000fffe13f */
[----:B------:R-:W-:Y:S02]  /*01e0*/  USHF.L.U32 UR7, UR6, 0xb, URZ ;  /* 0x0000000b06077899 */ /* 0x000fe4000800063f */
[----:B------:R-:W-:Y:S02]  /*01f0*/  USHF.L.U32 UR6, UR6, 0x1, URZ ;  /* 0x0000000106067899 */ /* 0x000fe4000800063f */
[----:B0-----:R-:W-:Y:S02]  /*0200*/  ULEA UR8, UR8, UR4, 0x18 ;  /* 0x0000000408087291 */ /* 0x001fe4000f8ec03f */
[----:B------:R-:W-:-:S04]  /*0210*/  UIADD3 UR4, -UR5, 0x100000, URZ ;  /* 0x0010000005047890 */ /* 0x000fc8000fffe13f */
[----:B------:R-:W-:Y:S02]  /*0220*/  USHF.L.U32 UR5, UR4, 0xb, URZ ;  /* 0x0000000b04057899 */ /* 0x000fe4000800063f */
[----:B------:R-:W-:Y:S01]  /*0230*/  USHF.L.U32 UR4, UR4, 0x1, URZ ;  /* 0x0000000104047899 */ /* 0x000fe2000800063f */
[----:B------:R-:W0:Y:S11]  /*0240*/  FENCE.VIEW.ASYNC.S ;  /* 0x00000000000073c6 */ /* 0x000e360000000000 */
[----:B0-----:R0:W1:Y:S01]  /*0250*/  SYNCS.EXCH.64 URZ, [UR8], UR4 ;  /* 0x00000004083f75b2 */ /* 0x0010620008000100 */
[----:B------:R0:W2:Y:S01]  /*0260*/  SYNCS.EXCH.64 URZ, [UR8+0x58], UR6 ;  /* 0x00005806083f75b2 */ /* 0x0000a20008000100 */
[----:B------:R0:W3:Y:S01]  /*0270*/  SYNCS.EXCH.64 URZ, [UR8+0x8], UR4 ;  /* 0x00000804083f75b2 */ /* 0x0000e20008000100 */
[----:B------:R0:W4:Y:S01]  /*0280*/  SYNCS.EXCH.64 URZ, [UR8+0x60], UR6 ;  /* 0x00006006083f75b2 */ /* 0x0001220008000100 */
[----:B------:R0:W0:Y:S01]  /*0290*/  SYNCS.EXCH.64 URZ, [UR8+0x10], UR4 ;  /* 0x00001004083f75b2 */ /* 0x0000220008000100 */
        /* <DEDUP_REMOVED lines=17> */
[----:B------:R-:W-:Y:S01]  /*03b0*/  NOP ;  /* 0x0000000000007918 */ /* 0x000fe20000000000 */
.L_x_3:
[----:B0-----:R-:W-:Y:S05]  /*03c0*/  BSYNC B0 ;  /* 0x0000000000007941 */ /* 0x001fea0003800000 */
.L_x_2:
[----:B------:R-:W0:Y:S01]  /*03d0*/  SHFL.IDX PT, R2, R2, RZ, 0x1f ;  /* 0x00001fff02027589 */ /* 0x000e2200000e0000 */
[----:B------:R-:W-:Y:S01]  /*03e0*/  SHF.R.S32.HI R5, RZ, 0x1f, R0 ;  /* 0x0000001fff057819 */ /* 0x000fe20000011400 */
[----:B------:R-:W5:Y:S01]  /*03f0*/  S2UR UR8, SR_CTAID.X ;  /* 0x00000000000879c3 */ /* 0x000f620000002500 */
[----:B------:R-:W-:Y:S01]  /*0400*/  ELECT P0, URZ, PT ;  /* 0x00000000003f782f */ /* 0x000fe20003800000 */
[----:B------:R-:W1:Y:S01]  /*0410*/  S2R R8, SR_CTAID.Y ;  /* 0x0000000000087919 */ /* 0x000e620000002600 */
[----:B------:R-:W-:Y:S01]  /*0420*/  LEA.HI R5, R5, R0, RZ, 0x7 ;  /* 0x0000000005057211 */ /* 0x000fe200078f38ff */
[----:B------:R-:W-:Y:S01]  /*0430*/  ULDC UR4, c[0x0][0x154] ;  /* 0x0000550000047ab9 */ /* 0x000fe20000000800 */
[----:B------:R-:W-:Y:S01]  /*0440*/  NOP ;  /* 0x0000000000007918 */ /* 0x000fe20000000000 */
[----:B------:R-:W-:Y:S01]  /*0450*/  NOP ;  /* 0x0000000000007918 */ /* 0x000fe20000000000 */
[----:B------:R-:W-:Y:S01]  /*0460*/  LOP3.LUT R5, R5, 0xffffff80, RZ, 0xc0, !PT ;  /* 0xffffff8005057812 */ /* 0x000fe200078ec0ff */
[----:B------:R-:W2:Y:S04]  /*0470*/  LDC R14, c[0x0][0x140] ;  /* 0x00005000ff0e7b82 */ /* 0x000ea80000000800 */
[----:B------:R-:W-:-:S04]  /*0480*/  IMAD.IADD R5, R0, 0x1, -R5 ;  /* 0x0000000100057824 */ /* 0x000fc800078e0a05 */
[----:B------:R-:W3:Y:S01]  /*0490*/  LDC R19, c[0x0][0x148] ;  /* 0x00005200ff137b82 */ /* 0x000ee20000000800 */
[----:B------:R-:W-:Y:S02]  /*04a0*/  SHF.R.S32.HI R10, RZ, 0x1f, R5 ;  /* 0x0000001fff0a7819 */ /* 0x000fe40000011405 */
[----:B------:R-:W-:Y:S02]  /*04b0*/  LOP3.LUT P2, RZ, R5, 0x7, RZ, 0xc0, !PT ;  /* 0x0000000705ff7812 */ /* 0x000fe4000784c0ff */
[----:B------:R-:W-:Y:S02]  /*04c0*/  LEA.HI R10, R10, R5, RZ, 0x3 ;  /* 0x000000050a0a7211 */ /* 0x000fe400078f18ff */
[----:B0-----:R-:W-:Y:S01]  /*04d0*/  ISETP.NE.OR P0, PT, R2, RZ, !P0 ;  /* 0x000000ff0200720c */ /* 0x001fe20004705670 */
[----:B------:R-:W0:Y:S01]  /*04e0*/  LDC R12, c[0x0][0x144] ;  /* 0x00005100ff0c7b82 */ /* 0x000e220000000800 */
[--C-:B------:R-:W-:Y:S02]  /*04f0*/  SHF.R.S32.HI R2, RZ, 0x3, R10.reuse ;  /* 0x00000003ff027819 */ /* 0x100fe4000001140a */
[----:B------:R-:W-:-:S02]  /*0500*/  SHF.R.S32.HI R7, RZ, 0x1f, R10 ;  /* 0x0000001fff077819 */ /* 0x000fc4000001140a */
[----:B------:R-:W-:Y:S02]  /*0510*/  SHF.R.S32.HI R10, RZ, 0x1f, R3 ;  /* 0x0000001fff0a7819 */ /* 0x000fe40000011403 */
[----:B------:R-:W-:Y:S02]  /*0520*/  LEA.HI R7, R7, R2, RZ, 0x2 ;  /* 0x0000000207077211 */ /* 0x000fe400078f10ff */
[----:B------:R-:W-:Y:S02]  /*0530*/  LEA.HI R10, R10, R3, RZ, 0x2 ;  /* 0x000000030a0a7211 */ /* 0x000fe400078f10ff */
[----:B------:R-:W-:Y:S01]  /*0540*/  LOP3.LUT R7, R7, 0xfffffffc, RZ, 0xc0, !PT ;  /* 0xfffffffc07077812 */ /* 0x000fe200078ec0ff */
[----:B------:R-:W-:Y:S01]  /*0550*/  VOTEU.ALL UP0, P0 ;  /* 0x00000000003f7886 */ /* 0x000fe20000000000 */
[----:B-1----:R-:W-:Y:S01]  /*0560*/  I2FP.F32.U32 R11, R8 ;  /* 0x00000008000b7245 */ /* 0x002fe20000201000 */
[----:B------:R-:W-:Y:S01]  /*0570*/  VOTEU.ALL UP1, P0 ;  /* 0x00000000003f7886 */ /* 0x000fe20000020000 */
[----:B------:R-:W-:Y:S01]  /*0580*/  LOP3.LUT R10, R10, 0x3ffffffc, RZ, 0xc0, !PT ;  /* 0x3ffffffc0a0a7812 */ /* 0x000fe200078ec0ff */
[----:B------:R-:W-:Y:S01]  /*0590*/  IMAD.IADD R7, R2, 0x1, -R7 ;  /* 0x0000000102077824 */ /* 0x000fe200078e0a07 */
[----:B------:R-:W1:Y:S01]  /*05a0*/  @!UP0 S2UR UR7, SR_CgaCtaId ;  /* 0x00000000000789c3 */ /* 0x000e620000008800 */
[----:B-----5:R-:W-:Y:S01]  /*05b0*/  I2FP.F32.U32 R2, UR8 ;  /* 0x0000000800027c45 */ /* 0x020fe20008201000 */
[----:B------:R-:W-:Y:S01]  /*05c0*/  FMUL R13, R11, UR4 ;  /* 0x000000040b0d7c20 */ /* 0x000fe20008400000 */
[----:B------:R-:W-:Y:S01]  /*05d0*/  ULDC UR4, c[0x0][0x150] ;  /* 0x0000540000047ab9 */ /* 0x000fe20000000800 */
[----:B------:R-:W-:Y:S01]  /*05e0*/  IMAD.IADD R10, R3, 0x1, -R10 ;  /* 0x00000001030a7824 */ /* 0x000fe200078e0a0a */
[----:B------:R-:W-:Y:S01]  /*05f0*/  SHF.R.S32.HI R3, RZ, 0x1f, R6 ;  /* 0x0000001fff037819 */ /* 0x000fe20000011406 */
[----:B------:R-:W-:Y:S01]  /*0600*/  FMUL R11, R2, UR4 ;  /* 0x00000004020b7c20 */ /* 0x000fe20008400000 */
[----:B------:R-:W-:Y:S01]  /*0610*/  UMOV UR4, 0x20 ;  /* 0x0000002000047882 */ /* 0x000fe20000000000 */
[----:B------:R-:W5:Y:S01]  /*0620*/  F2I.U32.TRUNC.NTZ R13, R13 ;  /* 0x0000000d000d7305 */ /* 0x000f62000020f000 */
[----:B------:R-:W-:Y:S01]  /*0630*/  LEA.HI R3, R3, R6, RZ, 0x2 ;  /* 0x0000000603037211 */ /* 0x000fe200078f10ff */
[----:B------:R-:W-:Y:S01]  /*0640*/  IMAD R7, R10, 0x4, R7 ;  /* 0x000000040a077824 */ /* 0x000fe200078e0207 */
[----:B------:R-:W-:Y:S01]  /*0650*/  @!UP0 UMOV UR6, 0x400 ;  /* 0x0000040000068882 */ /* 0x000fe20000000000 */
[----:B------:R-:W-:-:S04]  /*0660*/  @!UP0 UIADD3 UR4, -UR4, 0x100000, URZ ;  /* 0x0010000004048890 */ /* 0x000fc8000fffe13f */
[----:B------:R-:W-:Y:S02]  /*0670*/  @!UP0 USHF.L.U32 UR5, UR4, 0xb, URZ ;  /* 0x0000000b04058899 */ /* 0x000fe4000800063f */
[----:B------:R-:W-:Y:S01]  /*0680*/  @!UP0 USHF.L.U32 UR4, UR4, 0x1, URZ ;  /* 0x0000000104048899 */ /* 0x000fe2000800063f */
[----:B------:R-:W-:Y:S01]  /*0690*/  LOP3.LUT R3, R3, 0xfffffffc, RZ, 0xc0, !PT ;  /* 0xfffffffc03037812 */ /* 0x000fe200078ec0ff */
[C---:B------:R-:W-:Y:S01]  /*06a0*/  IMAD.SHL.U32 R2, R7.reuse, 0x4, RZ ;  /* 0x0000000407027824 */ /* 0x040fe200078e00ff */
[----:B--2---:R-:W-:Y:S01]  /*06b0*/  ISETP.EQ.U32.AND P3, PT, R14, 0x1, PT ;  /* 0x000000010e00780c */ /* 0x004fe20003f62070 */
[----:B------:R-:W2:Y:S01]  /*06c0*/  F2I.U32.TRUNC.NTZ R11, R11 ;  /* 0x0000000b000b7305 */ /* 0x000ea2000020f000 */
[----:B------:R-:W-:Y:S02]  /*06d0*/  VIADD R10, R4, 0xffffffff ;  /* 0xffffffff040a7836 */ /* 0x000fe40000000000 */
[----:B------:R-:W-:Y:S01]  /*06e0*/  IMAD.IADD R6, R6, 0x1, -R3 ;  /* 0x0000000106067824 */ /* 0x000fe200078e0a03 */
[----:B------:R-:W-:-:S02]  /*06f0*/  LOP3.LUT R5, R7, 0xc, R2, 0x78, !PT ;  /* 0x0000000c07057812 */ /* 0x000fc400078e7802 */
[----:B------:R-:W-:Y:S01]  /*0700*/  ISETP.GE.U32.AND P5, PT, R10, 0x2, PT ;  /* 0x000000020a00780c */ /* 0x000fe20003fa6070 */
[----:B-----5:R-:W-:Y:S01]  /*0710*/  IMAD.MOV R20, RZ, RZ, -R13 ;  /* 0x000000ffff147224 */ /* 0x020fe200078e0a0d */
[----:B-1----:R-:W-:Y:S01]  /*0720*/  @!UP0 ULEA UR6, UR7, UR6, 0x18 ;  /* 0x0000000607068291 */ /* 0x002fe2000f8ec03f */
[C---:B------:R-:W-:Y:S01]  /*0730*/  ISETP.NE.AND P1, PT, R6.reuse, 0x3, PT ;  /* 0x000000030600780c */ /* 0x040fe20003f25270 */
[----:B------:R-:W-:Y:S01]  /*0740*/  VOTEU.ALL UP0, P0 ;  /* 0x00000000003f7886 */ /* 0x000fe20000000000 */
[----:B---3--:R-:W-:Y:S01]  /*0750*/  IMAD R2, R19, R20, R8 ;  /* 0x0000001413027224 */ /* 0x008fe200078e0208 */
[----:B------:R-:W-:Y:S02]  /*0760*/  ISETP.LT.U32.AND P0, PT, R5, 0x4, !P2 ;  /* 0x000000040500780c */ /* 0x000fe40005701070 */
[----:B------:R-:W-:Y:S01]  /*0770*/  ISETP.EQ.OR P1, PT, R6, RZ, !P1 ;  /* 0x000000ff0600720c */ /* 0x000fe20004f22670 */
[----:B--2---:R-:W-:Y:S01]  /*0780*/  IMAD.MOV R11, RZ, RZ, -R11 ;  /* 0x000000ffff0b7224 */ /* 0x004fe200078e0a0b */
[----:B------:R-:W-:-:S02]  /*0790*/  ISETP.NE.AND P4, PT, R2, R5, PT ;  /* 0x000000050200720c */ /* 0x000fc40003f85270 */
[----:B------:R-:W-:Y:S01]  /*07a0*/  ISETP.EQ.AND P1, PT, R4, RZ, P1 ;  /* 0x000000ff0400720c */ /* 0x000fe20000f22270 */
[----:B0-----:R-:W-:Y:S01]  /*07b0*/  IMAD R11, R12, R11, UR8 ;  /* 0x000000080c0b7e24 */ /* 0x001fe2000f8e020b */
[----:B------:R-:W-:Y:S01]  /*07c0*/  ISETP.NE.AND P2, PT, R4, RZ, PT ;  /* 0x000000ff0400720c */ /* 0x000fe20003f45270 */
[----:B------:R-:W0:Y:S02]  /*07d0*/  FENCE.VIEW.ASYNC.S ;  /* 0x00000000000073c6 */ /* 0x000e240000000000 */
[----:B0-----:R0:W1:Y:S01]  /*07e0*/  @!UP0 SYNCS.EXCH.64 URZ, [UR6+0xc0], UR4 ;  /* 0x0000c004063f85b2 */ /* 0x0010620008000100 */
[----:B------:R-:W-:Y:S02]  /*07f0*/  SEL R4, RZ, 0x1, !P1 ;  /* 0x00000001ff047807 */ /* 0x000fe40004800000 */
[----:B------:R-:W-:Y:S02]  /*0800*/  ISETP.EQ.OR P4, PT, R11, RZ, !P4 ;  /* 0x000000ff0b00720c */ /* 0x000fe40006782670 */
[----:B------:R-:W-:-:S02]  /*0810*/  SEL R4, R4, 0x2, P5 ;  /* 0x0000000204047807 */ /* 0x000fc40002800000 */
[----:B------:R-:W-:Y:S01]  /*0820*/  PLOP3.LUT P0, PT, P0, P4, PT, 0x80, 0x0 ;  /* 0x000000000000781c */ /* 0x000fe20000709070 */
[----:B------:R0:W2:Y:S01]  /*0830*/  @!UP1 SYNCS.EXCH.64 URZ, [UR6+0xc8], UR4 ;  /* 0x0000c804063f95b2 */ /* 0x0000a20008000100 */
[----:B------:R-:W-:Y:S01]  /*0840*/  NOP ;  /* 0x0000000000007918 */ /* 0x000fe20000000000 */
[----:B------:R-:W-:Y:S10]  /*0850*/  @!P3 BRA `(.L_x_4) ;  /* 0x000000000008b947 */ /* 0x000ff40003800000 */
[----:B-12-4-:R-:W-:Y:S01]  /*0860*/  UCGABAR_ARV ;  /* 0x00000000000079c7 */ /* 0x016fe20008000000 */
[----:B------:R-:W-:Y:S05]  /*0870*/  BRA `(.L_x_5) ;  /* 0x0000000000047947 */ /* 0x000fea0003800000 */
.L_x_4:
[----:B-12-4-:R-:W-:Y:S01]  /*0880*/  NOP ;  /* 0x0000000000007918 */ /* 0x016fe20000000000 */
.L_x_5:
[----:B------:R-:W1:Y:S01]  /*0890*/  LDC R2, c[0x0][0x65c] ;  /* 0x00019700ff027b82 */ /* 0x000e620000000800 */
[----:B------:R-:W-:Y:S01]  /*08a0*/  IMAD.MOV.U32 R3, RZ, RZ, RZ ;  /* 0x000000ffff037224 */ /* 0x000fe200078e00ff */
[----:B-1----:R-:W-:Y:S01]  /*08b0*/  ISETP.NE.AND P4, PT, R2, 0x1, PT ;  /* 0x000000010200780c */ /* 0x002fe20003f85270 */
[----:B------:R-:W-:-:S12]  /*08c0*/  IMAD.U32 R2, RZ, RZ, UR8 ;  /* 0x00000008ff027e24 */ /* 0x000fd8000f8e00ff */
[----:B------:R-:W1:Y:S01]  /*08d0*/  @P4 LDC R15, c[0x0][0x10] ;  /* 0x00000400ff0f4b82 */ /* 0x000e620000000800 */
[----:B------:R-:W-:Y:S02]  /*08e0*/  @P4 IMAD.MOV.U32 R9, RZ, RZ, RZ ;  /* 0x000000ffff094224 */ /* 0x000fe400078e00ff */
[----:B------:R-:W-:-:S05]  /*08f0*/  @P4 IMAD.MOV.U32 R7, RZ, RZ, RZ ;  /* 0x000000ffff074224 */ /* 0x000fca00078e00ff */
[----:B------:R-:W2:Y:S01]  /*0900*/  @!P4 LDC R13, c[0x0][0xc] ;  /* 0x00000300ff0dcb82 */ /* 0x000ea20000000800 */
[----:B-1----:R-:W-:-:S04]  /*0910*/  @P4 IMAD.WIDE.U32 R14, R15, UR8, R8 ;  /* 0x000000080f0e4c25 */ /* 0x002fc8000f8e0008 */
[----:B--2---:R-:W-:-:S04]  /*0920*/  @!P4 IMAD.WIDE.U32 R12, R8, R13, R2 ;  /* 0x0000000d080cc225 */ /* 0x004fc800078e0002 */
[----:B------:R-:W-:Y:S02]  /*0930*/  @P4 IMAD.MOV.U32 R2, RZ, RZ, R14 ;  /* 0x000000ffff024224 */ /* 0x000fe400078e000e */
[----:B------:R-:W-:Y:S02]  /*0940*/  @P4 IMAD.IADD R3, R15, 0x1, R7 ;  /* 0x000000010f034824 */ /* 0x000fe400078e0207 */
[----:B------:R-:W-:Y:S02]  /*0950*/  @!P4 IMAD.MOV.U32 R2, RZ, RZ, R12 ;  /* 0x000000ffff02c224 */ /* 0x000fe400078e000c */
[----:B------:R-:W-:Y:S01]  /*0960*/  @!P4 IMAD.MOV.U32 R3, RZ, RZ, R13 ;  /* 0x000000ffff03c224 */ /* 0x000fe200078e000d */
[----:B------:R-:W-:Y:S06]  /*0970*/  @!P3 BRA `(.L_x_6) ;  /* 0x00000000000cb947 */ /* 0x000fec0003800000 */
[----:B------:R-:W-:Y:S01]  /*0980*/  UCGABAR_WAIT ;  /* 0x0000000000007dc7 */ /* 0x000fe20008000000 */
[----:B------:R-:W-:Y:S01]  /*0990*/  CCTL.IVALL ;  /* 0x00000000ff00798f */ /* 0x000fe20002000000 */
[----:B------:R-:W-:Y:S05]  /*09a0*/  BRA `(.L_x_7) ;  /* 0x0000000000047947 */ /* 0x000fea0003800000 */
.L_x_6:
[----:B------:R-:W-:Y:S06]  /*09b0*/  BAR.SYNC.DEFER_BLOCKING 0x0 ;  /* 0x0000000000007b1d */ /* 0x000fec0000010000 */
.L_x_7:
[----:B------:R-:W-:Y:S05]  /*09c0*/  @!P2 BRA `(.L_x_8) ;  /* 0x0000007400e4a947 */ /* 0x000fea0003800000 */
[----:B------:R-:W-:-:S13]  /*09d0*/  ISETP.GT.U32.AND P1, PT, R10, 0x1, PT ;  /* 0x000000010a00780c */ /* 0x000fda0003f24070 */
[----:B0-----:R-:W-:Y:S05]  /*09e0*/  @P1 EXIT ;  /* 0x000000000000194d */ /* 0x001fea0003800000 */
[----:B------:R-:W-:Y:S01]  /*09f0*/  ULDC.64 UR4, c[0x0][0x650] ;  /* 0x0001940000047ab9 */ /* 0x000fe20000000a00 */
[----:B------:R-:W-:Y:S01]  /*0a00*/  PRMT R14, RZ, 0x7610, R14 ;  /* 0x00007610ff0e7816 */ /* 0x000fe2000000000e */
[----:B------:R-:W-:Y:S01]  /*0a10*/  IMAD.MOV.U32 R7, RZ, RZ, -0x1 ;  /* 0xffffffffff077424 */ /* 0x000fe200078e00ff */
[----:B------:R-:W-:Y:S01]  /*0a20*/  ISETP.GE.U32.AND P1, PT, R2, UR4, PT ;  /* 0x0000000402007c0c */ /* 0x000fe2000bf26070 */
[----:B------:R-:W-:Y:S02]  /*0a30*/  IMAD.MOV.U32 R10, RZ, RZ, -0x1 ;  /* 0xffffffffff0a7424 */ /* 0x000fe400078e00ff */
[----:B------:R-:W-:Y:S01]  /*0a40*/  IMAD.MOV.U32 R6, RZ, RZ, -0x1 ;  /* 0xffffffffff067424 */ /* 0x000fe200078e00ff */
[----:B------:R-:W-:-:S13]  /*0a50*/  ISETP.GE.U32.AND.EX P1, PT, R3, UR5, PT, P1 ;  /* 0x0000000503007c0c */ /* 0x000fda000bf26110 */
[----:B------:R-:W-:Y:S05]  /*0a60*/  @P1 BRA `(.L_x_9) ;  /* 0x0000000400281947 */ /* 0x000fea0003800000 */
[----:B------:R-:W0:Y:S01]  /*0a70*/  LDC.64 R22, c[0x0][0x628] ;  /* 0x00018a00ff167b82 */ /* 0x000e220000000a00 */
[----:B------:R-:W-:Y:S02]  /*0a80*/  IMAD.MOV.U32 R6, RZ, RZ, R2 ;  /* 0x000000ffff067224 */ /* 0x000fe400078e0002 */
[----:B------:R-:W-:-:S05]  /*0a90*/  IMAD.MOV.U32 R7, RZ, RZ, R3 ;  /* 0x000000ffff077224 */ /* 0x000fca00078e0003 */
[----:B------:R-:W1:Y:S08]  /*0aa0*/  LDC R10, c[0x0][0x630] ;  /* 0x00018c00ff0a7b82 */ /* 0x000e700000000800 */
[----:B------:R-:W2:Y:S01]  /*0ab0*/  LDC.64 R24, c[0x0][0x620] ;  /* 0x00018800ff187b82 */ /* 0x000ea20000000a00 */
[----:B0-----:R-:W-:-:S04]  /*0ac0*/  ISETP.NE.U32.AND P1, PT, R22, RZ, PT ;  /* 0x000000ff1600720c */ /* 0x001fc80003f25070 */
[----:B------:R-:W-:-:S13]  /*0ad0*/  ISETP.NE.AND.EX P1, PT, R23, RZ, PT, P1 ;  /* 0x000000ff1700720c */ /* 0x000fda0003f25310 */
[----:B-12---:R-:W-:Y:S05]  /*0ae0*/  @!P1 BRA `(.L_x_10) ;  /* 0x0000000000289947 */ /* 0x006fea0003800000 */
[----:B------:R-:W0:Y:S02]  /*0af0*/  LDC R15, c[0x0][0x634] ;  /* 0x00018d00ff0f7b82 */ /* 0x000e240000000800 */
[----:B0-----:R-:W-:-:S05]  /*0b00*/  IADD3 R15, P1, R2, R15, RZ ;  /* 0x0000000f020f7210 */ /* 0x001fca0007f3e0ff */
[----:B------:R-:W-:-:S04]  /*0b10*/  IMAD.X R17, RZ, RZ, R3, P1 ;  /* 0x000000ffff117224 */ /* 0x000fc800008e0603 */
[----:B------:R-:W-:-:S04]  /*0b20*/  IMAD.WIDE.U32 R6, R17, R22, RZ ;  /* 0x0000001611067225 */ /* 0x000fc800078e00ff */
[----:B------:R-:W-:-:S04]  /*0b30*/  IMAD.WIDE.U32 R12, P1, R15, R23, R6 ;  /* 0x000000170f0c7225 */ /* 0x000fc80007820006 */
[----:B------:R-:W-:-:S04]  /*0b40*/  IMAD.WIDE.U32 R6, R15, R22, RZ ;  /* 0x000000160f067225 */ /* 0x000fc800078e00ff */
[----:B------:R-:W-:Y:S01]  /*0b50*/  IMAD.X R15, RZ, RZ, RZ, P1 ;  /* 0x000000ffff0f7224 */ /* 0x000fe200008e06ff */
[----:B------:R-:W-:Y:S01]  /*0b60*/  IADD3 RZ, P1, R7, R12, RZ ;  /* 0x0000000c07ff7210 */ /* 0x000fe20007f3e0ff */
[----:B------:R-:W-:-:S04]  /*0b70*/  IMAD.MOV.U32 R14, RZ, RZ, R13 ;  /* 0x000000ffff0e7224 */ /* 0x000fc800078e000d */
[----:B------:R-:W-:-:S08]  /*0b80*/  IMAD.WIDE.U32.X R6, R17, R23, R14, P1 ;  /* 0x0000001711067225 */ /* 0x000fd000008e040e */
.L_x_10:
[----:B------:R-:W0:Y:S01]  /*0b90*/  LDC.64 R22, c[0x0][0x640] ;  /* 0x00019000ff167b82 */ /* 0x000e220000000a00 */
[--C-:B------:R-:W-:Y:S01]  /*0ba0*/  SHF.R.U64 R26, R6, R10, R7.reuse ;  /* 0x0000000a061a7219 */ /* 0x100fe20000001207 */
[----:B------:R-:W-:Y:S01]  /*0bb0*/  IMAD R20, R19, R20, R8 ;  /* 0x0000001413147224 */ /* 0x000fe200078e0208 */
[----:B------:R-:W-:Y:S01]  /*0bc0*/  SHF.R.U32.HI R6, RZ, R10, R7 ;  /* 0x0000000aff067219 */ /* 0x000fe20000011607 */
[----:B------:R-:W-:Y:S01]  /*0bd0*/  IMAD.MOV.U32 R19, RZ, RZ, 0x1 ;  /* 0x00000001ff137424 */ /* 0x000fe200078e00ff */
[----:B------:R-:W-:-:S03]  /*0be0*/  IADD3 R9, P1, RZ, -R26, RZ ;  /* 0x8000001aff097210 */ /* 0x000fc60007f3e0ff */
[----:B------:R-:W1:Y:S02]  /*0bf0*/  LDC R12, c[0x0][0x618] ;  /* 0x00018600ff0c7b82 */ /* 0x000e640000000800 */
[----:B------:R-:W-:-:S04]  /*0c00*/  IMAD.X R7, RZ, RZ, ~R6, P1 ;  /* 0x000000ffff077224 */ /* 0x000fc800008e0e06 */
[-C--:B------:R-:W-:Y:S02]  /*0c10*/  IMAD R10, R7, R24.reuse, RZ ;  /* 0x00000018070a7224 */ /* 0x080fe400078e02ff */
[----:B------:R-:W2:Y:S01]  /*0c20*/  LDC R16, c[0x0][0x608] ;  /* 0x00018200ff107b82 */ /* 0x000ea20000000800 */
[----:B------:R-:W-:-:S04]  /*0c30*/  IMAD.WIDE.U32 R6, R9, R24, R2 ;  /* 0x0000001809067225 */ /* 0x000fc800078e0002 */
[----:B------:R-:W-:-:S03]  /*0c40*/  IMAD R9, R9, R25, R10 ;  /* 0x0000001909097224 */ /* 0x000fc600078e020a */
[----:B------:R-:W3:Y:S01]  /*0c50*/  LDC R18, c[0x0][0x658] ;  /* 0x00019600ff127b82 */ /* 0x000ee20000000800 */
[----:B------:R-:W-:Y:S01]  /*0c60*/  IMAD.IADD R7, R7, 0x1, R9 ;  /* 0x0000000107077824 */ /* 0x000fe200078e0209 */
[----:B0-----:R-:W-:Y:S01]  /*0c70*/  ISETP.NE.U32.AND P1, PT, R22, RZ, PT ;  /* 0x000000ff1600720c */ /* 0x001fe20003f25070 */
[----:B------:R-:W-:-:S03]  /*0c80*/  IMAD.MOV.U32 R9, RZ, RZ, -0x1 ;  /* 0xffffffffff097424 */ /* 0x000fc600078e00ff */
[----:B------:R-:W-:Y:S02]  /*0c90*/  ISETP.NE.AND.EX P1, PT, R23, RZ, PT, P1 ;  /* 0x000000ff1700720c */ /* 0x000fe40003f25310 */
[----:B------:R-:W0:Y:S01]  /*0ca0*/  LDC R17, c[0x0][0x600] ;  /* 0x00018000ff117b82 */ /* 0x000e220000000800 */
[-CC-:B-1----:R-:W-:Y:S02]  /*0cb0*/  SHF.R.U64 R14, R6, R12.reuse, R7.reuse ;  /* 0x0000000c060e7219 */ /* 0x182fe40000001207 */
[----:B------:R-:W-:-:S05]  /*0cc0*/  SHF.R.U32.HI R7, RZ, R12, R7 ;  /* 0x0000000cff077219 */ /* 0x000fca0000011607 */
[----:B------:R-:W1:Y:S01]  /*0cd0*/  LDC R21, c[0x0][0x648] ;  /* 0x00019200ff157b82 */ /* 0x000e620000000800 */
[-CC-:B--2---:R-:W-:Y:S02]  /*0ce0*/  SHF.R.U64 R27, R14, R16.reuse, R7.reuse ;  /* 0x000000100e1b7219 */ /* 0x184fe40000001207 */
[----:B------:R-:W-:-:S05]  /*0cf0*/  SHF.R.U32.HI R7, RZ, R16, R7 ;  /* 0x00000010ff077219 */ /* 0x000fca0000011607 */
[----:B------:R-:W2:Y:S01]  /*0d00*/  LDC R25, c[0x0][0x638] ;  /* 0x00018e00ff197b82 */ /* 0x000ea20000000800 */
[-C--:B---3--:R-:W-:Y:S02]  /*0d10*/  SHF.L.U32 R6, R9, R18.reuse, RZ ;  /* 0x0000001209067219 */ /* 0x088fe400000006ff */
[--C-:B------:R-:W-:Y:S02]  /*0d20*/  SHF.R.U64 R16, R27, R18, R7.reuse ;  /* 0x000000121b107219 */ /* 0x100fe40000001207 */
[----:B------:R-:W-:Y:S02]  /*0d30*/  LOP3.LUT R10, RZ, R6, RZ, 0x33, !PT ;  /* 0x00000006ff0a7212 */ /* 0x000fe400078e33ff */
[----:B------:R-:W-:Y:S01]  /*0d40*/  SHF.R.U32.HI R7, RZ, R18, R7 ;  /* 0x00000012ff077219 */ /* 0x000fe20000011607 */
[----:B------:R-:W3:Y:S01]  /*0d50*/  LDC R24, c[0x0][0x610] ;  /* 0x00018400ff187b82 */ /* 0x000ee20000000800 */
[----:B------:R-:W-:Y:S01]  /*0d60*/  IMAD.MOV.U32 R6, RZ, RZ, R16 ;  /* 0x000000ffff067224 */ /* 0x000fe200078e0010 */
[----:B------:R-:W-:Y:S06]  /*0d70*/  @!P1 BRA `(.L_x_11) ;  /* 0x0000000000289947 */ /* 0x000fec0003800000 */
[----:B------:R-:W4:Y:S02]  /*0d80*/  LDC R13, c[0x0][0x64c] ;  /* 0x00019300ff0d7b82 */ /* 0x000f240000000800 */
[----:B----4-:R-:W-:-:S05]  /*0d90*/  IADD3 R13, P1, R16, R13, RZ ;  /* 0x0000000d100d7210 */ /* 0x010fca0007f3e0ff */
        /* <DEDUP_REMOVED lines=8> */
.L_x_11:
[----:B-1----:R-:W-:Y:S01]  /*0e20*/  SHF.R.U64 R8, R6, R21, R7 ;  /* 0x0000001506087219 */ /* 0x002fe20000001207 */
[----:B0-----:R-:W-:Y:S01]  /*0e30*/  VIADD R9, R17, 0xffffffff ;  /* 0xffffffff11097836 */ /* 0x001fe20000000000 */
[----:B------:R-:W-:Y:S02]  /*0e40*/  SHF.L.U32 R6, R19, R18, RZ ;  /* 0x0000001213067219 */ /* 0x000fe400000006ff */
[----:B------:R-:W-:Y:S01]  /*0e50*/  LOP3.LUT R7, R27, R10, RZ, 0xc0, !PT ;  /* 0x0000000a1b077212 */ /* 0x000fe200078ec0ff */
[----:B------:R-:W-:Y:S01]  /*0e60*/  IMAD.MOV R10, RZ, RZ, -R8 ;  /* 0x000000ffff0a7224 */ /* 0x000fe200078e0a08 */
[----:B------:R-:W-:Y:S02]  /*0e70*/  SEL R11, R11, R20, !P4 ;  /* 0x000000140b0b7207 */ /* 0x000fe40006000000 */
[----:B------:R-:W-:Y:S01]  /*0e80*/  LOP3.LUT R9, R14, R9, RZ, 0xc0, !PT ;  /* 0x000000090e097212 */ /* 0x000fe200078ec0ff */
[----:B------:R-:W-:Y:S02]  /*0e90*/  IMAD R8, R6, R8, R7 ;  /* 0x0000000806087224 */ /* 0x000fe400078e0207 */
[----:B--2---:R-:W-:-:S02]  /*0ea0*/  IMAD R6, R10, R25, R16 ;  /* 0x000000190a067224 */ /* 0x004fc400078e0210 */
[----:B---3--:R-:W-:Y:S02]  /*0eb0*/  IMAD R11, R8, R24, R11 ;  /* 0x00000018080b7224 */ /* 0x008fe400078e020b */
[----:B------:R-:W-:Y:S02]  /*0ec0*/  IMAD R6, R6, R17, R9 ;  /* 0x0000001106067224 */ /* 0x000fe400078e0209 */
[----:B------:R-:W-:-:S03]  /*0ed0*/  IMAD.MOV.U32 R14, RZ, RZ, 0x1 ;  /* 0x00000001ff0e7424 */ /* 0x000fc600078e00ff */
[----:B------:R-:W-:Y:S02]  /*0ee0*/  SEL R10, R6, R11, !P4 ;  /* 0x0000000b060a7207 */ /* 0x000fe40006000000 */
[----:B------:R-:W-:Y:S01]  /*0ef0*/  SEL R7, R11, R6, !P4 ;  /* 0x000000060b077207 */ /* 0x000fe20006000000 */
[----:B------:R-:W-:-:S07]  /*0f00*/  IMAD.MOV.U32 R6, RZ, RZ, R26 ;  /* 0x000000ffff067224 */ /* 0x000fce00078e001a */
.L_x_9:
[----:B------:R-:W-:-:S08]  /*0f10*/  NOP ;  /* 0x0000000000007918 */ /* 0x000fd00000000000 */
[----:B------:R-:W0:Y:S02]  /*0f20*/  USETMAXREG.TRY_ALLOC.CTAPOOL UP0, 0xe8 ;  /* 0x000000e8000079c8 */ /* 0x000e240008000600 */
[----:B0-----:R-:W-:-:S13]  /*0f30*/  PLOP3.LUT P1, PT, PT, PT, UP0, 0x80, 0x0 ;  /* 0x000000000000781c */ /* 0x001fda0003f2f008 */
[----:B------:R-:W-:Y:S05]  /*0f40*/  @!P1 BRA `(.L_x_9) ;  /* 0xfffffffc00f09947 */ /* 0x000fea000383ffff */
[----:B------:R-:W-:Y:S01]  /*0f50*/  ULDC.64 UR4, c[0x0][0x598] ;  /* 0x0001660000047ab9 */ /* 0x000fe20000000a00 */
[----:B------:R-:W-:Y:S01]  /*0f60*/  ULDC.64 UR16, c[0x0][0x208] ;  /* 0x0000820000107ab9 */ /* 0x000fe20000000a00 */
[----:B------:R-:W-:-:S04]  /*0f70*/  ISETP.NE.U32.AND P1, PT, RZ, UR4, PT ;  /* 0x00000004ff007c0c */ /* 0x000fc8000bf25070 */
[----:B------:R-:W-:-:S13]  /*0f80*/  ISETP.NE.AND.EX P1, PT, RZ, UR5, PT, P1 ;  /* 0x00000005ff007c0c */ /* 0x000fda000bf25310 */
[----:B------:R-:W-:Y:S05]  /*0f90*/  @!P1 BRA `(.L_x_12) ;  /* 0x00000000001c9947 */ /* 0x000fea0003800000 */
[----:B------:R-:W0:Y:S02]  /*0fa0*/  LDC.64 R8, c[0x0][0x598] ;  /* 0x00016600ff087b82 */ /* 0x000e240000000a00 */
[----:B0-----:R-:W2:Y:S02]  /*0fb0*/  LDG.E.64 R8, desc[UR16][R8.64] ;  /* 0x0000001008087981 */ /* 0x001ea4000c1e1b00 */
[----:B--2---:R-:W-:-:S04]  /*0fc0*/  ISETP.NE.U32.AND P1, PT, R8, RZ, PT ;  /* 0x000000ff0800720c */ /* 0x004fc80003f25070 */
[----:B------:R-:W-:-:S13]  /*0fd0*/  ISETP.NE.AND.EX P1, PT, R9, RZ, PT, P1 ;  /* 0x000000ff0900720c */ /* 0x000fda0003f25310 */
[----:B------:R-:W-:Y:S05]  /*0fe0*/  @!P1 BRA `(.L_x_12) ;  /* 0x0000000000089947 */ /* 0x000fea0003800000 */
[----:B------:R0:W5:Y:S01]  /*0ff0*/  LD.E R8, desc[UR16][R8.64] ;  /* 0x0000001008087980 */ /* 0x000162000c101900 */
[----:B------:R-:W-:Y:S05]  /*1000*/  BRA `(.L_x_13) ;  /* 0x0000000000207947 */ /* 0x000fea0003800000 */
.L_x_12:
[----:B------:R-:W-:Y:S02]  /*1010*/  ULDC.64 UR4, c[0x0][0x588] ;  /* 0x0001620000047ab9 */ /* 0x000fe40000000a00 */
[----:B------:R-:W-:-:S04]  /*1020*/  ISETP.NE.U32.AND P1, PT, RZ, UR4, PT ;  /* 0x00000004ff007c0c */ /* 0x000fc8000bf25070 */
[----:B------:R-:W-:-:S13]  /*1030*/  ISETP.NE.AND.EX P1, PT, RZ, UR5, PT, P1 ;  /* 0x00000005ff007c0c */ /* 0x000fda000bf25310 */
[----:B------:R-:W-:Y:S05]  /*1040*/  @!P1 BRA `(.L_x_14) ;  /* 0x00000000000c9947 */ /* 0x000fea0003800000 */
[----:B------:R-:W0:Y:S02]  /*1050*/  LDC.64 R8, c[0x0][0x588] ;  /* 0x00016200ff087b82 */ /* 0x000e240000000a00 */
[----:B0-----:R1:W5:Y:S01]  /*1060*/  LDG.E R8, desc[UR16][R8.64] ;  /* 0x0000001008087981 */ /* 0x001362000c1e1900 */
[----:B------:R-:W-:Y:S05]  /*1070*/  BRA `(.L_x_13) ;  /* 0x0000000000047947 */ /* 0x000fea0003800000 */
.L_x_14:
[----:B------:R-:W2:Y:S02]  /*1080*/  LDC R8, c[0x0][0x580] ;  /* 0x00016000ff087b82 */ /* 0x000ea40000000800 */
.L_x_13:
[----:B------:R-:W-:Y:S02]  /*1090*/  ULDC.64 UR4, c[0x0][0x5a0] ;  /* 0x0001680000047ab9 */ /* 0x000fe40000000a00 */
[----:B------:R-:W-:-:S04]  /*10a0*/  ISETP.NE.U32.AND P1, PT, RZ, UR4, PT ;  /* 0x00000004ff007c0c */ /* 0x000fc8000bf25070 */
[----:B------:R-:W-:-:S13]  /*10b0*/  ISETP.NE.AND.EX P1, PT, RZ, UR5, PT, P1 ;  /* 0x00000005ff007c0c */ /* 0x000fda000bf25310 */
[----:B------:R-:W-:Y:S05]  /*10c0*/  @!P1 BRA `(.L_x_15) ;  /* 0x00000000001c9947 */ /* 0x000fea0003800000 */
[----:B------:R-:W3:Y:S02]  /*10d0*/  LDC.64 R12, c[0x0][0x5a0] ;  /* 0x00016800ff0c7b82 */ /* 0x000ee40000000a00 */
[----:B---3--:R-:W3:Y:S02]  /*10e0*/  LDG.E.64 R12, desc[UR16][R12.64] ;  /* 0x000000100c0c7981 */ /* 0x008ee4000c1e1b00 */
[----:B---3--:R-:W-:-:S04]  /*10f0*/  ISETP.NE.U32.AND P1, PT, R12, RZ, PT ;  /* 0x000000ff0c00720c */ /* 0x008fc80003f25070 */
[----:B------:R-:W-:-:S13]  /*1100*/  ISETP.NE.AND.EX P1, PT, R13, RZ, PT, P1 ;  /* 0x000000ff0d00720c */ /* 0x000fda0003f25310 */
[----:B------:R-:W-:Y:S05]  /*1110*/  @!P1 BRA `(.L_x_15) ;  /* 0x0000000000089947 */ /* 0x000fea0003800000 */
[----:B01----:R0:W5:Y:S01]  /*1120*/  LD.E R9, desc[UR16][R12.64] ;  /* 0x000000100c097980 */ /* 0x003162000c101900 */
[----:B------:R-:W-:Y:S05]  /*1130*/  BRA `(.L_x_16) ;  /* 0x0000000000207947 */ /* 0x000fea0003800000 */
.L_x_15:
[----:B------:R-:W-:Y:S02]  /*1140*/  ULDC.64 UR4, c[0x0][0x590] ;  /* 0x0001640000047ab9 */ /* 0x000fe40000000a00 */
[----:B------:R-:W-:-:S04]  /*1150*/  ISETP.NE.U32.AND P1, PT, RZ, UR4, PT ;  /* 0x00000004ff007c0c */ /* 0x000fc8000bf25070 */
[----:B------:R-:W-:-:S13]  /*1160*/  ISETP.NE.AND.EX P1, PT, RZ, UR5, PT, P1 ;  /* 0x00000005ff007c0c */ /* 0x000fda000bf25310 */
[----:B------:R-:W-:Y:S05]  /*1170*/  @!P1 BRA `(.L_x_17) ;  /* 0x00000000000c9947 */ /* 0x000fea0003800000 */
[----:B------:R-:W0:Y:S02]  /*1180*/  LDC.64 R12, c[0x0][0x590] ;  /* 0x00016400ff0c7b82 */ /* 0x000e240000000a00 */
[----:B01----:R1:W5:Y:S01]  /*1190*/  LDG.E R9, desc[UR16][R12.64] ;  /* 0x000000100c097981 */ /* 0x003362000c1e1900 */
[----:B------:R-:W-:Y:S05]  /*11a0*/  BRA `(.L_x_16) ;  /* 0x0000000000047947 */ /* 0x000fea0003800000 */
.L_x_17:
[----:B01----:R-:W3:Y:S02]  /*11b0*/  LDC R9, c[0x0][0x584] ;  /* 0x00016100ff097b82 */ /* 0x003ee40000000800 */
.L_x_16:
[----:B------:R-:W-:-:S13]  /*11c0*/  LOP3.LUT P1, RZ, R14, 0xff, RZ, 0xc0, !PT ;  /* 0x000000ff0eff7812 */ /* 0x000fda000782c0ff */
[----:B------:R-:W-:Y:S05]  /*11d0*/  @!P1 EXIT ;  /* 0x000000000000994d */ /* 0x000fea0003800000 */
[----:B------:R-:W-:Y:S01]  /*11e0*/  ULDC UR4, c[0x0][0x28c] ;  /* 0x0000a30000047ab9 */ /* 0x000fe20000000800 */
[----:B------:R-:W-:Y:S01]  /*11f0*/  LOP3.LUT R146, R4, 0x1, RZ, 0xfc, !PT ;  /* 0x0000000104927812 */ /* 0x000fe200078efcff */
[----:B------:R-:W-:-:S04]  /*1200*/  UIADD3 UR4, UR4, 0x3f, URZ ;  /* 0x0000003f04047890 */ /* 0x000fc8000fffe03f */
[----:B------:R-:W-:-:S04]  /*1210*/  USHF.R.S32.HI UR5, URZ, 0x1f, UR4 ;  /* 0x0000001f3f057899 */ /* 0x000fc80008011404 */
[----:B------:R-:W-:-:S03]  /*1220*/  ULEA.HI UR5, UR5, UR4, URZ, 0x6 ;  /* 0x0000000405057291 */ /* 0x000fc6000f8f303f */
[----:B------:R-:W-:Y:S01]  /*1230*/  UMOV UR4, URZ ;  /* 0x0000003f00047c82 */ /* 0x000fe20008000000 */
[----:B------:R-:W-:-:S03]  /*1240*/  USHF.R.S32.HI UR9, URZ, 0x6, UR5 ;  /* 0x000000063f097899 */ /* 0x000fc60008011405 */
[----:B------:R-:W-:-:S09]  /*1250*/  UMOV UR5, URZ ;  /* 0x0000003f00057c82 */ /* 0x000fd20008000000 */
.L_x_172:
[----:B------:R-:W-:Y:S01]  /*1260*/  LOP3.LUT R11, R0, 0x80, RZ, 0xc0, !PT ;  /* 0x00000080000b7812 */ /* 0x000fe200078ec0ff */
[----:B------:R-:W4:Y:S01]  /*1270*/  S2UR UR13, SR_CgaCtaId ;  /* 0x00000000000d79c3 */ /* 0x000f220000008800 */
[----:B------:R-:W-:Y:S01]  /*1280*/  UMOV UR12, 0x400 ;  /* 0x00000400000c7882 */ /* 0x000fe20000000000 */
[----:B------:R-:W-:Y:S01]  /*1290*/  UMOV UR6, URZ ;  /* 0x0000003f00067c82 */ /* 0x000fe20008000000 */
[----:B------:R-:W-:Y:S01]  /*12a0*/  SHF.R.U32.HI R11, RZ, 0x7, R11 ;  /* 0x00000007ff0b7819 */ /* 0x000fe2000001160b */
[----:B------:R-:W-:Y:S01]  /*12b0*/  UMOV UR7, URZ ;  /* 0x0000003f00077c82 */ /* 0x000fe20008000000 */
[----:B------:R-:W-:Y:S01]  /*12c0*/  UMOV UR18, UR5 ;  /* 0x0000000500127c82 */ /* 0x000fe20008000000 */
[----:B------:R-:W-:Y:S02]  /*12d0*/  CS2R R20, SRZ ;  /* 0x0000000000147805 */ /* 0x000fe4000001ff00 */
[----:B------:R-:W-:Y:S01]  /*12e0*/  CS2R R18, SRZ ;  /* 0x0000000000127805 */ /* 0x000fe2000001ff00 */
[----:B01---5:R-:W0:Y:S01]  /*12f0*/  LDC R12, c[0x0][0x28c] ;  /* 0x0000a300ff0c7b82 */ /* 0x023e220000000800 */
[----:B------:R-:W1:Y:S01]  /*1300*/  SHFL.IDX PT, R11, R11, RZ, 0x1f ;  /* 0x00001fff0b0b7589 */ /* 0x000e6200000e0000 */
[----:B------:R-:W-:-:S02]  /*1310*/  CS2R R22, SRZ ;  /* 0x0000000000167805 */ /* 0x000fc4000001ff00 */
[----:B------:R-:W-:Y:S02]  /*1320*/  CS2R R88, SRZ ;  /* 0x0000000000587805 */ /* 0x000fe4000001ff00 */
[----:B------:R-:W-:Y:S02]  /*1330*/  CS2R R90, SRZ ;  /* 0x00000000005a7805 */ /* 0x000fe4000001ff00 */
[----:B------:R-:W-:Y:S02]  /*1340*/  CS2R R92, SRZ ;  /* 0x00000000005c7805 */ /* 0x000fe4000001ff00 */
[----:B------:R-:W-:Y:S02]  /*1350*/  CS2R R94, SRZ ;  /* 0x00000000005e7805 */ /* 0x000fe4000001ff00 */
[----:B------:R-:W-:Y:S02]  /*1360*/  CS2R R96, SRZ ;  /* 0x0000000000607805 */ /* 0x000fe4000001ff00 */
        /* <DEDUP_REMOVED lines=16> */
[----:B0-----:R-:W-:Y:S02]  /*1470*/  ISETP.GE.AND P1, PT, R12, 0x1, PT ;  /* 0x000000010c00780c */ /* 0x001fe40003f26270 */
[----:B------:R-:W-:Y:S02]  /*1480*/  CS2R R130, SRZ ;  /* 0x0000000000827805 */ /* 0x000fe4000001ff00 */
[----:B-1----:R-:W-:-:S02]  /*1490*/  R2UR UR8, R11 ;  /* 0x000000000b0872ca */ /* 0x002fc400000e0000 */
[----:B------:R-:W-:Y:S02]  /*14a0*/  CS2R R132, SRZ ;  /* 0x0000000000847805 */ /* 0x000fe4000001ff00 */
[----:B------:R-:W-:Y:S02]  /*14b0*/  CS2R R134, SRZ ;  /* 0x0000000000867805 */ /* 0x000fe4000001ff00 */
[----:B------:R-:W-:Y:S02]  /*14c0*/  CS2R R136, SRZ ;  /* 0x0000000000887805 */ /* 0x000fe4000001ff00 */
[----:B------:R-:W-:Y:S02]  /*14d0*/  CS2R R138, SRZ ;  /* 0x00000000008a7805 */ /* 0x000fe4000001ff00 */
[----:B------:R-:W-:Y:S02]  /*14e0*/  CS2R R140, SRZ ;  /* 0x00000000008c7805 */ /* 0x000fe4000001ff00 */
[----:B------:R-:W-:-:S02]  /*14f0*/  CS2R R142, SRZ ;  /* 0x00000000008e7805 */ /* 0x000fc4000001ff00 */
[----:B------:R-:W-:Y:S01]  /*1500*/  CS2R R144, SRZ ;  /* 0x0000000000907805 */ /* 0x000fe2000001ff00 */
[----:B------:R-:W-:Y:S01]  /*1510*/  IMAD.U32 R15, RZ, RZ, UR4 ;  /* 0x00000004ff0f7e24 */ /* 0x000fe2000f8e00ff */
[----:B------:R-:W-:Y:S02]  /*1520*/  CS2R R56, SRZ ;  /* 0x0000000000387805 */ /* 0x000fe4000001ff00 */
[----:B------:R-:W-:Y:S02]  /*1530*/  CS2R R58, SRZ ;  /* 0x00000000003a7805 */ /* 0x000fe4000001ff00 */
[----:B------:R-:W-:Y:S02]  /*1540*/  CS2R R60, SRZ ;  /* 0x00000000003c7805 */ /* 0x000fe4000001ff00 */
[----:B------:R-:W-:Y:S01]  /*1550*/  CS2R R62, SRZ ;  /* 0x00000000003e7805 */ /* 0x000fe2000001ff00 */
[----:B------:R-:W-:Y:S01]  /*1560*/  ULEA.HI UR10, UR8, UR8, URZ, 0x1 ;  /* 0x00000008080a7291 */ /* 0x000fe2000f8f083f */
[----:B------:R-:W-:-:S02]  /*1570*/  CS2R R64, SRZ ;  /* 0x0000000000407805 */ /* 0x000fc4000001ff00 */
[----:B------:R-:W-:Y:S02]  /*1580*/  CS2R R66, SRZ ;  /* 0x0000000000427805 */ /* 0x000fe4000001ff00 */
[----:B------:R-:W-:Y:S01]  /*1590*/  CS2R R68, SRZ ;  /* 0x0000000000447805 */ /* 0x000fe2000001ff00 */
[----:B------:R-:W-:Y:S01]  /*15a0*/  ULOP3.LUT UR11, UR10, 0xffffe, URZ, 0xc0, !UPT ;  /* 0x000ffffe0a0b7892 */ /* 0x000fe2000f8ec03f */
[----:B------:R-:W-:Y:S01]  /*15b0*/  CS2R R70, SRZ ;  /* 0x0000000000467805 */ /* 0x000fe2000001ff00 */
[----:B----4-:R-:W-:Y:S01]  /*15c0*/  ULEA UR10, UR13, UR12, 0x18 ;  /* 0x0000000c0d0a7291 */ /* 0x010fe2000f8ec03f */
[----:B------:R-:W-:Y:S01]  /*15d0*/  CS2R R72, SRZ ;  /* 0x0000000000487805 */ /* 0x000fe2000001ff00 */
[----:B------:R-:W-:Y:S01]  /*15e0*/  UIADD3 UR11, UR8, -UR11, URZ ;  /* 0x8000000b080b7290 */ /* 0x000fe2000fffe03f */
[----:B------:R-:W-:Y:S02]  /*15f0*/  CS2R R74, SRZ ;  /* 0x00000000004a7805 */ /* 0x000fe4000001ff00 */
[----:B------:R-:W-:Y:S01]  /*1600*/  CS2R R76, SRZ ;  /* 0x00000000004c7805 */ /* 0x000fe2000001ff00 */
[----:B------:R-:W-:Y:S01]  /*1610*/  UMOV UR8, URZ ;  /* 0x0000003f00087c82 */ /* 0x000fe20008000000 */
[----:B------:R-:W-:Y:S01]  /*1620*/  ULEA UR11, UR11, UR10, 0xc ;  /* 0x0000000a0b0b7291 */ /* 0x000fe2000f8e603f */
[----:B------:R-:W-:-:S02]  /*1630*/  CS2R R78, SRZ ;  /* 0x00000000004e7805 */ /* 0x000fc4000001ff00 */
[----:B------:R-:W-:Y:S02]  /*1640*/  CS2R R80, SRZ ;  /* 0x0000000000507805 */ /* 0x000fe4000001ff00 */
[----:B------:R-:W-:Y:S01]  /*1650*/  CS2R R82, SRZ ;  /* 0x0000000000527805 */ /* 0x000fe2000001ff00 */
[----:B------:R-:W-:Y:S01]  /*1660*/  UIADD3 UR11, UR11, 0x180, URZ ;  /* 0x000001800b0b7890 */ /* 0x000fe2000fffe03f */
[----:B------:R-:W-:Y:S02]  /*1670*/  CS2R R84, SRZ ;  /* 0x0000000000547805 */ /* 0x000fe4000001ff00 */
[----:B------:R-:W-:Y:S02]  /*1680*/  CS2R R86, SRZ ;  /* 0x0000000000567805 */ /* 0x000fe4000001ff00 */
[----:B------:R-:W-:Y:S01]  /*1690*/  CS2R R24, SRZ ;  /* 0x0000000000187805 */ /* 0x000fe2000001ff00 */
[----:B------:R-:W-:Y:S01]  /*16a0*/  USHF.R.U32.HI UR11, URZ, 0x4, UR11 ;  /* 0x000000043f0b7899 */ /* 0x000fe2000801160b */
[----:B------:R-:W-:-:S02]  /*16b0*/  CS2R R26, SRZ ;  /* 0x00000000001a7805 */ /* 0x000fc4000001ff00 */
[----:B------:R-:W-:Y:S02]  /*16c0*/  CS2R R28, SRZ ;  /* 0x00000000001c7805 */ /* 0x000fe4000001ff00 */
[----:B------:R-:W-:Y:S01]  /*16d0*/  CS2R R30, SRZ ;  /* 0x00000000001e7805 */ /* 0x000fe2000001ff00 */
[----:B------:R-:W-:Y:S01]  /*16e0*/  ULOP3.LUT UR11, UR11, 0x3fff, URZ, 0xc0, !UPT ;  /* 0x00003fff0b0b7892 */ /* 0x000fe2000f8ec03f */
        /* <DEDUP_REMOVED lines=11> */
[----:B------:R-:W-:Y:S01]  /*17a0*/  CS2R R54, SRZ ;  /* 0x0000000000367805 */ /* 0x000fe2000001ff00 */
[----:B--2---:R-:W-:Y:S06]  /*17b0*/  @!P1 BRA `(.L_x_18) ;  /* 0x0000000800549947 */ /* 0x004fec0003800000 */
[----:B------:R-:W-:-:S13]  /*17c0*/  ISETP.NE.AND P2, PT, R146, 0x3, PT ;  /* 0x000000039200780c */ /* 0x000fda0003f45270 */
[----:B------:R-:W-:Y:S05]  /*17d0*/  @!P2 BRA `(.L_x_19) ;  /* 0x000000000004a947 */ /* 0x000fea0003800000 */
[----:B------:R-:W-:Y:S01]  /*17e0*/  BPT.TRAP 0x1 ;  /* 0x000000040000795c */ /* 0x000fe20000300000 */
.L_x_19:
[----:B------:R-:W-:Y:S01]  /*17f0*/  ULEA UR6, UR5, UR10, 0x3 ;  /* 0x0000000a05067291 */ /* 0x000fe2000f8e183f */
[----:B------:R-:W-:-:S05]  /*1800*/  IMAD.U32 R11, RZ, RZ, UR4 ;  /* 0x00000004ff0b7e24 */ /* 0x000fca000f8e00ff */
[----:B------:R-:W-:-:S04]  /*1810*/  SHF.L.U32 R11, R11, 0x1f, RZ ;  /* 0x0000001f0b0b7819 */ /* 0x000fc800000006ff */
[----:B------:R0:W1:Y:S01]  /*1820*/  SYNCS.PHASECHK.TRANS64.TRYWAIT P1, [UR6], R11 ;  /* 0x0000000bff0075a7 */ /* 0x0000620008020146 */
[----:B------:R-:W-:Y:S05]  /*1830*/  @!P2 BRA `(.L_x_20) ;  /* 0x000000000004a947 */ /* 0x000fea0003800000 */
[----:B------:R-:W-:Y:S01]  /*1840*/  BPT.TRAP 0x1 ;  /* 0x000000040000795c */ /* 0x000fe20000300000 */
.L_x_20:
[----:B-1----:R-:W-:Y:S05]  /*1850*/  @P1 BRA `(.L_x_21) ;  /* 0x0000000000081947 */ /* 0x002fea0003800000 */
[----:B------:R-:W1:Y:S02]  /*1860*/  SYNCS.PHASECHK.TRANS64.TRYWAIT P1, [UR6], R11 ;  /* 0x0000000bff0075a7 */ /* 0x000e640008020146 */
[----:B-1----:R-:W-:Y:S05]  /*1870*/  @!P1 BRA `(.L_x_22) ;  /* 0x0000008000909947 */ /* 0x002fea0003800000 */
.L_x_21:
[----:B------:R-:W-:Y:S01]  /*1880*/  UIADD3 UR6, UR10, 0x2c180, URZ ;  /* 0x0002c1800a067890 */ /* 0x000fe2000fffe03f */
[----:B------:R-:W-:Y:S01]  /*1890*/  WARPGROUP.ARRIVE ;  /* 0x00000000000079c5 */ /* 0x000fe20000000000 */
[----:B------:R-:W-:Y:S01]  /*18a0*/  ULOP3.LUT UR8, UR11, 0x10000, URZ, 0xfc, !UPT ;  /* 0x000100000b087892 */ /* 0x000fe2000f8efc3f */
[----:B------:R-:W-:Y:S01]  /*18b0*/  CS2R R20, SRZ ;  /* 0x0000000000147805 */ /* 0x000fe2000001ff00 */
[----:B------:R-:W-:Y:S01]  /*18c0*/  USHF.R.U32.HI UR6, URZ, 0x4, UR6 ;  /* 0x000000043f067899 */ /* 0x000fe20008011606 */
[----:B------:R-:W-:Y:S01]  /*18d0*/  CS2R R18, SRZ ;  /* 0x0000000000127805 */ /* 0x000fe2000001ff00 */
[----:B------:R-:W-:Y:S01]  /*18e0*/  ULEA UR8, UR5, UR8, 0xa ;  /* 0x0000000805087291 */ /* 0x000fe2000f8e503f */
[----:B------:R-:W-:Y:S01]  /*18f0*/  CS2R R22, SRZ ;  /* 0x0000000000167805 */ /* 0x000fe2000001ff00 */
[----:B------:R-:W-:Y:S01]  /*1900*/  ULOP3.LUT UR6, UR6, 0x3fff, URZ, 0xc0, !UPT ;  /* 0x00003fff06067892 */ /* 0x000fe2000f8ec03f */
[----:B------:R-:W-:Y:S01]  /*1910*/  CS2R R88, SRZ ;  /* 0x0000000000587805 */ /* 0x000fe2000001ff00 */
[----:B------:R-:W-:Y:S01]  /*1920*/  UMOV UR13, 0x80000020 ;  /* 0x80000020000d7882 */ /* 0x000fe20000000000 */
[----:B------:R-:W-:Y:S01]  /*1930*/  UMOV UR15, 0x80000020 ;  /* 0x80000020000f7882 */ /* 0x000fe20000000000 */
[----:B------:R-:W-:Y:S01]  /*1940*/  ULOP3.LUT UR6, UR6, 0x10000, URZ, 0xfc, !UPT ;  /* 0x0001000006067892 */ /* 0x000fe2000f8efc3f */
[----:B------:R-:W-:Y:S01]  /*1950*/  CS2R R90, SRZ ;  /* 0x00000000005a7805 */ /* 0x000fe2000001ff00 */
[----:B------:R-:W-:Y:S01]  /*1960*/  UMOV UR12, UR8 ;  /* 0x00000008000c7c82 */ /* 0x000fe20008000000 */
[----:B------:R-:W-:Y:S01]  /*1970*/  CS2R R92, SRZ ;  /* 0x00000000005c7805 */ /* 0x000fe2000001ff00 */
[----:B------:R-:W-:Y:S01]  /*1980*/  ULEA UR7, UR5, UR6, 0x8 ;  /* 0x0000000605077291 */ /* 0x000fe2000f8e403f */
[----:B------:R-:W-:Y:S01]  /*1990*/  CS2R R94, SRZ ;  /* 0x00000000005e7805 */ /* 0x000fe2000001ff00 */
[----:B------:R-:W-:Y:S01]  /*19a0*/  UIADD3 UR6, UR8, 0x200, URZ ;  /* 0x0000020008067890 */ /* 0x000fe2000fffe03f */
[----:B------:R-:W-:-:S02]  /*19b0*/  CS2R R96, SRZ ;  /* 0x0000000000607805 */ /* 0x000fc4000001ff00 */
[----:B------:R-:W-:Y:S02]  /*19c0*/  CS2R R98, SRZ ;  /* 0x0000000000627805 */ /* 0x000fe4000001ff00 */
[----:B------:R-:W-:Y:S02]  /*19d0*/  CS2R R100, SRZ ;  /* 0x0000000000647805 */ /* 0x000fe4000001ff00 */
[----:B------:R-:W-:Y:S01]  /*19e0*/  CS2R R102, SRZ ;  /* 0x0000000000667805 */ /* 0x000fe2000001ff00 */
[----:B------:R-:W-:Y:S01]  /*19f0*/  UMOV UR14, UR7 ;  /* 0x00000007000e7c82 */ /* 0x000fe20008000000 */
[----:B------:R-:W-:Y:S01]  /*1a00*/  CS2R R104, SRZ ;  /* 0x0000000000687805 */ /* 0x000fe2000001ff00 */
[----:B------:R-:W-:Y:S01]  /*1a10*/  QGMMA.64x64x32.F32.E4M3.E4M3 R56, gdesc[UR12], RZ, !UPT ;  /* 0x00e000000c3879f3 */ /* 0x000fe2000c7008ff */
[----:B------:R-:W-:Y:S01]  /*1a20*/  UMOV UR12, UR6 ;  /* 0x00000006000c7c82 */ /* 0x000fe20008000000 */
[----:B------:R-:W-:Y:S01]  /*1a30*/  UMOV UR13, 0x80000020 ;  /* 0x80000020000d7882 */ /* 0x000fe20000000000 */
[----:B------:R-:W-:Y:S01]  /*1a40*/  UMOV UR6, 0x2 ;  /* 0x0000000200067882 */ /* 0x000fe20000000000 */
[----:B------:R-:W-:Y:S01]  /*1a50*/  QGMMA.64x64x32.F32.E4M3.E4M3 R24, gdesc[UR12], RZ, !UPT ;  /* 0x00e000000c1879f3 */ /* 0x000fe2000c7008ff */
[----:B------:R-:W-:Y:S01]  /*1a60*/  UIADD3 UR14, UR7, 0x2, URZ ;  /* 0x00000002070e7890 */ /* 0x000fe2000fffe03f */
[----:B------:R-:W-:Y:S01]  /*1a70*/  CS2R R106, SRZ ;  /* 0x00000000006a7805 */ /* 0x000fe2000001ff00 */
[----:B------:R-:W-:Y:S01]  /*1a80*/  UIADD3 UR12, UR8, 0x2, URZ ;  /* 0x00000002080c7890 */ /* 0x000fe2000fffe03f */
[----:B------:R-:W-:Y:S01]  /*1a90*/  CS2R R108, SRZ ;  /* 0x00000000006c7805 */ /* 0x000fe2000001ff00 */
[----:B------:R-:W-:Y:S01]  /*1aa0*/  ULDC UR7, c[0x0][0x50c] ;  /* 0x0001430000077ab9 */ /* 0x000fe20000000800 */
[----:B------:R-:W-:Y:S01]  /*1ab0*/  UIADD3 UR8, UR8, 0x202, URZ ;  /* 0x0000020208087890 */ /* 0x000fe2000fffe03f */
[----:B------:R-:W-:Y:S01]  /*1ac0*/  CS2R R110, SRZ ;  /* 0x00000000006e7805 */ /* 0x000fe2000001ff00 */
[----:B------:R-:W-:Y:S01]  /*1ad0*/  UISETP.NE.AND UP0, UPT, UR7, 0x2, UPT ;  /* 0x000000020700788c */ /* 0x000fe2000bf05270 */
[----:B------:R-:W-:Y:S01]  /*1ae0*/  CS2R R112, SRZ ;  /* 0x0000000000707805 */ /* 0x000fe2000001ff00 */
[----:B------:R-:W-:Y:S01]  /*1af0*/  UMOV UR13, 0x80000020 ;  /* 0x80000020000d7882 */ /* 0x000fe20000000000 */
[----:B------:R-:W-:Y:S01]  /*1b00*/  UMOV UR15, 0x80000020 ;  /* 0x80000020000f7882 */ /* 0x000fe20000000000 */
[----:B------:R-:W-:Y:S01]  /*1b10*/  USEL UR7, URZ, 0x1, UP0 ;  /* 0x000000013f077887 */ /* 0x000fe20008000000 */
[----:B------:R-:W-:-:S02]  /*1b20*/  CS2R R114, SRZ ;  /* 0x0000000000727805 */ /* 0x000fc4000001ff00 */
[----:B------:R-:W-:Y:S02]  /*1b30*/  CS2R R116, SRZ ;  /* 0x0000000000747805 */ /* 0x000fe4000001ff00 */
[----:B------:R-:W-:Y:S02]  /*1b40*/  CS2R R118, SRZ ;  /* 0x0000000000767805 */ /* 0x000fe4000001ff00 */
[----:B------:R-:W-:Y:S02]  /*1b50*/  CS2R R120, SRZ ;  /* 0x0000000000787805 */ /* 0x000fe4000001ff00 */
[----:B------:R-:W-:Y:S02]  /*1b60*/  CS2R R122, SRZ ;  /* 0x00000000007a7805 */ /* 0x000fe4000001ff00 */
[----:B------:R-:W-:Y:S02]  /*1b70*/  ISETP.NE.AND P1, PT, RZ, UR7, PT ;  /* 0x00000007ff007c0c */ /* 0x000fe4000bf25270 */
        /* <DEDUP_REMOVED lines=10> */
[----:B------:R-:W-:Y:S01]  /*1c20*/  CS2R R144, SRZ ;  /* 0x0000000000907805 */ /* 0x000fe2000001ff00 */
[----:B------:R-:W-:Y:S01]  /*1c30*/  QGMMA.64x64x32.F32.E4M3.E4M3 R56, gdesc[UR12], R56 ;  /* 0x00e000000c3879f3 */ /* 0x000fe20008700838 */
[----:B------:R-:W-:Y:S01]  /*1c40*/  UMOV UR12, UR8 ;  /* 0x00000008000c7c82 */ /* 0x000fe20008000000 */
[----:B------:R-:W-:Y:S02]  /*1c50*/  UMOV UR13, 0x80000020 ;  /* 0x80000020000d7882 */ /* 0x000fe40000000000 */
[----:B------:R-:W-:Y:S01]  /*1c60*/  QGMMA.64x64x32.F32.E4M3.E4M3 R24, gdesc[UR12], R24, gsb0 ;  /* 0x00e000000c1879f3 */ /* 0x000fe20008000818 */
[----:B------:R-:W-:Y:S05]  /*1c70*/  @!P1 BRA `(.L_x_23) ;  /* 0x0000000400089947 */ /* 0x000fea0003800000 */
[----:B------:R-:W-:Y:S02]  /*1c80*/  WARPGROUP.DEPBAR.LE gsb0, 0x0 ;  /* 0x00008000000079c5 */ /* 0x000fe40000010000 */
[----:B------:R-:W-:-:S01]  /*1c90*/  FADD R145, RZ, R56 ;  /* 0x00000038ff917221 */ /* 0x000fc20000000000 */
[----:B------:R-:W-:Y:S01]  /*1ca0*/  FADD R144, RZ, R57 ;  /* 0x00000039ff907221 */ /* 0x000fe20000000000 */
        /* <DEDUP_REMOVED lines=62> */
[----:B------:R-:W-:-:S06]  /*2090*/  UMOV UR6, URZ ;  /* 0x0000003f00067c82 */ /* 0x000fcc0008000000 */
.L_x_23:
[----:B------:R-:W-:-:S04]  /*20a0*/  UIADD3 UR18, UR5, 0x1, URZ ;  /* 0x0000000105127890 */ /* 0x000fc8000fffe03f */
[----:B------:R-:W-:-:S04]  /*20b0*/  UISETP.NE.AND UP0, UPT, UR18, 0xb, UPT ;  /* 0x0000000b1200788c */ /* 0x000fc8000bf05270 */
[----:B------:R-:W-:Y:S02]  /*20c0*/  USEL UR8, URZ, 0x1, UP0 ;  /* 0x000000013f087887 */ /* 0x000fe40008000000 */
[----:B------:R-:W-:Y:S02]  /*20d0*/  USEL UR18, UR18, URZ, UP0 ;  /* 0x0000003f12127287 */ /* 0x000fe40008000000 */
[----:B------:R-:W-:-:S06]  /*20e0*/  ULOP3.LUT UR8, UR4, UR8, URZ, 0x3c, !UPT ;  /* 0x0000000804087292 */ /* 0x000fcc000f8e3c3f */
[----:B------:R-:W-:Y:S01]  /*20f0*/  IMAD.U32 R15, RZ, RZ, UR8 ;  /* 0x00000008ff0f7e24 */ /* 0x000fe2000f8e00ff */
[----:B------:R-:W-:-:S06]  /*2100*/  UMOV UR8, 0x1 ;  /* 0x0000000100087882 */ /* 0x000fcc0000000000 */
.L_x_18:
[----:B------:R-:W-:-:S04]  /*2110*/  UISETP.LT.AND UP0, UPT, UR9, 0x1, UPT ;  /* 0x000000010900788c */ /* 0x000fc8000bf01270 */
[----:B------:R-:W-:-:S04]  /*2120*/  USEL UR12, UR9, 0x1, UP0 ;  /* 0x00000001090c7887 */ /* 0x000fc80008000000 */
[----:B------:R-:W-:-:S04]  /*2130*/  UIADD3 UR12, UR9, -UR12, URZ ;  /* 0x8000000c090c7290 */ /* 0x000fc8000fffe03f */
[----:B------:R-:W-:-:S06]  /*2140*/  UISETP.GE.AND UP0, UPT, UR12, 0x1, UPT ;  /* 0x000000010c00788c */ /* 0x000fcc000bf06270 */
[----:B------:R-:W-:-:S13]  /*2150*/  PLOP3.LUT P1, PT, PT, PT, UP0, 0x80, 0x0 ;  /* 0x000000000000781c */ /* 0x000fda0003f2f008 */
[----:B------:R-:W-:Y:S05]  /*2160*/  @!P1 BRA `(.L_x_24) ;  /* 0x00000008002c9947 */ /* 0x000fea0003800000 */
[----:B01----:R-:W-:Y:S01]  /*2170*/  IMAD.U32 R11, RZ, RZ, UR12 ;  /* 0x0000000cff0b7e24 */ /* 0x003fe2000f8e00ff */
[----:B------:R-:W-:Y:S01]  /*2180*/  ULDC UR20, c[0x0][0x50c] ;  /* 0x0001430000147ab9 */ /* 0x000fe20000000800 */
[----:B------:R-:W-:-:S07]  /*2190*/  IMAD.U32 R12, RZ, RZ, UR5 ;  /* 0x00000005ff0c7e24 */ /* 0x000fce000f8e00ff */
.L_x_32:
[----:B------:R-:W-:-:S13]  /*21a0*/  ISETP.NE.AND P2, PT, R146, 0x3, PT ;  /* 0x000000039200780c */ /* 0x000fda0003f45270 */
[----:B0-----:R-:W-:Y:S05]  /*21b0*/  @!P2 BRA `(.L_x_25) ;  /* 0x000000000004a947 */ /* 0x001fea0003800000 */
[----:B------:R-:W-:Y:S01]  /*21c0*/  BPT.TRAP 0x1 ;  /* 0x000000040000795c */ /* 0x000fe20000300000 */
.L_x_25:
[----:B------:R-:W0:Y:S01]  /*21d0*/  S2UR UR12, SR_CgaCtaId ;  /* 0x00000000000c79c3 */ /* 0x000e220000008800 */
[----:B------:R-:W-:Y:S01]  /*21e0*/  UMOV UR10, 0x400 ;  /* 0x00000400000a7882 */ /* 0x000fe20000000000 */
[----:B------:R-:W-:Y:S01]  /*21f0*/  SHF.L.U32 R13, R15, 0x1f, RZ ;  /* 0x0000001f0f0d7819 */ /* 0x000fe200000006ff */
[----:B0-----:R-:W-:-:S04]  /*2200*/  ULEA UR10, UR12, UR10, 0x18 ;  /* 0x0000000a0c0a7291 */ /* 0x001fc8000f8ec03f */
[----:B------:R-:W-:-:S09]  /*2210*/  ULEA UR12, UR18, UR10, 0x3 ;  /* 0x0000000a120c7291 */ /* 0x000fd2000f8e183f */
[----:B------:R0:W1:Y:S01]  /*2220*/  SYNCS.PHASECHK.TRANS64.TRYWAIT P1, [UR12], R13 ;  /* 0x0000000dff0075a7 */ /* 0x000062000802014c */
[----:B------:R-:W-:Y:S05]  /*2230*/  @!P2 BRA `(.L_x_26) ;  /* 0x000000000004a947 */ /* 0x000fea0003800000 */
[----:B------:R-:W-:Y:S01]  /*2240*/  BPT.TRAP 0x1 ;  /* 0x000000040000795c */ /* 0x000fe20000300000 */
.L_x_26:
[----:B-1----:R-:W-:Y:S05]  /*2250*/  @P1 BRA `(.L_x_27) ;  /* 0x0000000000081947 */ /* 0x002fea0003800000 */
[----:B------:R-:W1:Y:S02]  /*2260*/  SYNCS.PHASECHK.TRANS64.TRYWAIT P1, [UR12], R13 ;  /* 0x0000000dff0075a7 */ /* 0x000e64000802014c */
[----:B-1----:R-:W-:Y:S05]  /*2270*/  @!P1 BRA `(.L_x_28) ;  /* 0x0000007800289947 */ /* 0x002fea0003800000 */
.L_x_27:
[----:B------:R-:W-:Y:S01]  /*2280*/  UIADD3 UR12, UR10, 0x2c180, URZ ;  /* 0x0002c1800a0c7890 */ /* 0x000fe2000fffe03f */
[----:B------:R-:W-:Y:S01]  /*2290*/  WARPGROUP.ARRIVE ;  /* 0x00000000000079c5 */ /* 0x000fe20000000000 */
[----:B------:R-:W-:Y:S02]  /*22a0*/  UISETP.NE.AND UP0, UPT, UR7, URZ, UPT ;  /* 0x0000003f0700728c */ /* 0x000fe4000bf05270 */
[----:B------:R-:W-:Y:S02]  /*22b0*/  USHF.R.U32.HI UR12, URZ, 0x4, UR12 ;  /* 0x000000043f0c7899 */ /* 0x000fe4000801160c */
[----:B------:R-:W-:Y:S02]  /*22c0*/  USEL UR8, UR8, URZ, !UP0 ;  /* 0x0000003f08087287 */ /* 0x000fe4000c000000 */
[----:B------:R-:W-:Y:S02]  /*22d0*/  ULOP3.LUT UR12, UR12, 0x3fff, URZ, 0xc0, !UPT ;  /* 0x00003fff0c0c7892 */ /* 0x000fe4000f8ec03f */
[----:B------:R-:W-:-:S02]  /*22e0*/  ULOP3.LUT UR7, UR11, 0x10000, URZ, 0xfc, !UPT ;  /* 0x000100000b077892 */ /* 0x000fc4000f8efc3f */
[----:B------:R-:W-:Y:S02]  /*22f0*/  ULOP3.LUT UR12, UR12, 0x10000, URZ, 0xfc, !UPT ;  /* 0x000100000c0c7892 */ /* 0x000fe4000f8efc3f */
[----:B------:R-:W-:Y:S02]  /*2300*/  UISETP.NE.U32.AND UP0, UPT, UR8, URZ, UPT ;  /* 0x0000003f0800728c */ /* 0x000fe4000bf05070 */
[----:B------:R-:W-:Y:S02]  /*2310*/  ULEA UR8, UR18, UR7, 0xa ;  /* 0x0000000712087291 */ /* 0x000fe4000f8e503f */
[----:B------:R-:W-:Y:S02]  /*2320*/  ULEA UR7, UR18, UR12, 0x8 ;  /* 0x0000000c12077291 */ /* 0x000fe4000f8e403f */
[----:B------:R-:W-:Y:S01]  /*2330*/  UIADD3 UR19, UR8, 0x200, URZ ;  /* 0x0000020008137890 */ /* 0x000fe2000fffe03f */
[----:B------:R-:W-:Y:S02]  /*2340*/  UMOV UR13, 0x80000020 ;  /* 0x80000020000d7882 */ /* 0x000fe40000000000 */
[----:B------:R-:W-:Y:S01]  /*2350*/  UMOV UR12, UR8 ;  /* 0x00000008000c7c82 */ /* 0x000fe20008000000 */
[----:B------:R-:W-:Y:S01]  /*2360*/  UMOV UR15, 0x80000020 ;  /* 0x80000020000f7882 */ /* 0x000fe20000000000 */
[----:B------:R-:W-:Y:S01]  /*2370*/  UMOV UR14, UR7 ;  /* 0x00000007000e7c82 */ /* 0x000fe20008000000 */
[----:B------:R-:W-:Y:S01]  /*2380*/  UIADD3 UR6, UR6, 0x2, URZ ;  /* 0x0000000206067890 */ /* 0x000fe2000fffe03f */
[----:B------:R-:W-:Y:S01]  /*2390*/  QGMMA.64x64x32.F32.E4M3.E4M3 R56, gdesc[UR12], R56, UP0 ;  /* 0x00e000000c3879f3 */ /* 0x000fe2000bf00838 */
[----:B------:R-:W-:Y:S01]  /*23a0*/  UMOV UR12, UR19 ;  /* 0x00000013000c7c82 */ /* 0x000fe20008000000 */
[----:B------:R-:W-:-:S02]  /*23b0*/  UMOV UR13, 0x80000020 ;  /* 0x80000020000d7882 */ /* 0x000fc40000000000 */
[----:B------:R-:W-:Y:S01]  /*23c0*/  QGMMA.64x64x32.F32.E4M3.E4M3 R24, gdesc[UR12], R24, UP0 ;  /* 0x00e000000c1879f3 */ /* 0x000fe2000bf00818 */
[----:B------:R-:W-:Y:S02]  /*23d0*/  UIADD3 UR12, UR8, 0x2, URZ ;  /* 0x00000002080c7890 */ /* 0x000fe4000fffe03f */
[----:B------:R-:W-:Y:S02]  /*23e0*/  UIADD3 UR14, UR7, 0x2, URZ ;  /* 0x00000002070e7890 */ /* 0x000fe4000fffe03f */
[----:B------:R-:W-:Y:S01]  /*23f0*/  UIADD3 UR8, UR8, 0x202, URZ ;  /* 0x0000020208087890 */ /* 0x000fe2000fffe03f */
[----:B------:R-:W-:Y:S01]  /*2400*/  UMOV UR13, 0x80000020 ;  /* 0x80000020000d7882 */ /* 0x000fe20000000000 */
[----:B------:R-:W-:Y:S01]  /*2410*/  UMOV UR15, 0x80000020 ;  /* 0x80000020000f7882 */ /* 0x000fe20000000000 */
[----:B------:R-:W-:-:S04]  /*2420*/  UISETP.NE.AND UP0, UPT, UR6, UR20, UPT ;  /* 0x000000140600728c */ /* 0x000fc8000bf05270 */
[----:B------:R-:W-:-:S06]  /*2430*/  USEL UR7, URZ, 0x1, UP0 ;  /* 0x000000013f077887 */ /* 0x000fcc0008000000 */
[----:B------:R-:W-:Y:S01]  /*2440*/  ISETP.NE.AND P1, PT, RZ, UR7, PT ;  /* 0x00000007ff007c0c */ /* 0x000fe2000bf25270 */
[----:B------:R-:W-:Y:S01]  /*2450*/  QGMMA.64x64x32.F32.E4M3.E4M3 R56, gdesc[UR12], R56 ;  /* 0x00e000000c3879f3 */ /* 0x000fe20008700838 */
[----:B------:R-:W-:Y:S01]  /*2460*/  UMOV UR12, UR8 ;  /* 0x00000008000c7c82 */ /* 0x000fe20008000000 */
[----:B------:R-:W-:Y:S02]  /*2470*/  UMOV UR13, 0x80000020 ;  /* 0x80000020000d7882 */ /* 0x000fe40000000000 */
[----:B------:R-:W-:Y:S03]  /*2480*/  QGMMA.64x64x32.F32.E4M3.E4M3 R24, gdesc[UR12], R24, gsb0 ;  /* 0x00e000000c1879f3 */ /* 0x000fe60008000818 */
[----:B------:R-:W-:-:S05]  /*2490*/  WARPGROUP.DEPBAR.LE gsb0, 0x1 ;  /* 0x00008000000079c5 */ /* 0x000fca0000010100 */
[----:B------:R-:W-:Y:S05]  /*24a0*/  @!P1 BRA `(.L_x_29) ;  /* 0x0000000400089947 */ /* 0x000fea0003800000 */
[----:B------:R-:W-:Y:S02]  /*24b0*/  WARPGROUP.DEPBAR.LE gsb0, 0x0 ;  /* 0x00008000000079c5 */ /* 0x000fe40000010000 */
[----:B------:R-:W-:-:S01]  /*24c0*/  FADD R145, R56, R145 ;  /* 0x0000009138917221 */ /* 0x000fc20000000000 */
[----:B------:R-:W-:Y:S01]  /*24d0*/  FADD R144, R57, R144 ;  /* 0x0000009039907221 */ /* 0x000fe20000000000 */
        /* <DEDUP_REMOVED lines=62> */
[----:B------:R-:W-:-:S06]  /*28c0*/  UMOV UR6, URZ ;  /* 0x0000003f00067c82 */ /* 0x000fcc0008000000 */
.L_x_29:
[----:B------:R-:W-:Y:S05]  /*28d0*/  @!P2 BRA `(.L_x_30) ;  /* 0x000000000004a947 */ /* 0x000fea0003800000 */
[----:B------:R-:W-:Y:S01]  /*28e0*/  BPT.TRAP 0x1 ;  /* 0x000000040000795c */ /* 0x000fe20000300000 */
.L_x_30:
[----:B01----:R-:W-:Y:S02]  /*28f0*/  @P0 LEA R13, R12, UR10, 0x3 ;  /* 0x0000000a0c0d0c11 */ /* 0x003fe4000f8e18ff */
[----:B------:R-:W-:-:S03]  /*2900*/  ISETP.GT.U32.AND P1, PT, R4, 0x1, PT ;  /* 0x000000010400780c */ /* 0x000fc60003f24070 */
[----:B------:R-:W-:-:S05]  /*2910*/  @P0 VIADD R14, R13, 0x58 ;  /* 0x000000580d0e0836 */ /* 0x000fca0000000000 */
[----:B------:R-:W-:-:S04]  /*2920*/  @P0 PRMT R14, R5, 0x654, R14 ;  /* 0x00000654050e0816 */ /* 0x000fc8000000000e */
[----:B------:R0:W-:Y:S01]  /*2930*/  @P0 SYNCS.ARRIVE.TRANS64.RED.A1T0 RZ, [R14+URZ], RZ ;  /* 0x000000ff0eff09a7 */ /* 0x0001e2000810043f */
[----:B------:R-:W-:Y:S05]  /*2940*/  @P1 BRA `(.L_x_31) ;  /* 0x0000000000041947 */ /* 0x000fea0003800000 */
[----:B------:R-:W-:Y:S01]  /*2950*/  BPT.TRAP 0x1 ;  /* 0x000000040000795c */ /* 0x000fe20000300000 */
.L_x_31:
[----:B------:R-:W-:Y:S01]  /*2960*/  UIADD3 UR18, UR18, 0x1, URZ ;  /* 0x0000000112127890 */ /* 0x000fe2000fffe03f */
[C---:B------:R-:W-:Y:S01]  /*2970*/  ISETP.GT.AND P2, PT, R11.reuse, 0x1, PT ;  /* 0x000000010b00780c */ /* 0x040fe20003f44270 */
[----:B------:R-:W-:Y:S02]  /*2980*/  VIADD R12, R12, 0x1 ;  /* 0x000000010c0c7836 */ /* 0x000fe40000000000 */
[----:B------:R-:W-:Y:S01]  /*2990*/  UISETP.NE.AND UP0, UPT, UR18, 0xb, UPT ;  /* 0x0000000b1200788c */ /* 0x000fe2000bf05270 */
[----:B------:R-:W-:Y:S02]  /*29a0*/  VIADD R11, R11, 0xffffffff ;  /* 0xffffffff0b0b7836 */ /* 0x000fe40000000000 */
[C---:B------:R-:W-:Y:S01]  /*29b0*/  ISETP.NE.AND P1, PT, R12.reuse, 0xb, PT ;  /* 0x0000000b0c00780c */ /* 0x040fe20003f25270 */
[----:B------:R-:W-:Y:S02]  /*29c0*/  USEL UR8, URZ, 0x1, UP0 ;  /* 0x000000013f087887 */ /* 0x000fe40008000000 */
[----:B------:R-:W-:Y:S01]  /*29d0*/  USEL UR18, UR18, URZ, UP0 ;  /* 0x0000003f12127287 */ /* 0x000fe20008000000 */
[----:B------:R-:W-:-:S03]  /*29e0*/  SEL R12, R12, RZ, P1 ;  /* 0x000000ff0c0c7207 */ /* 0x000fc60000800000 */
[----:B------:R-:W-:Y:S01]  /*29f0*/  LOP3.LUT R15, R15, UR8, RZ, 0x3c, !PT ;  /* 0x000000080f0f7c12 */ /* 0x000fe2000f8e3cff */
[----:B------:R-:W-:Y:S01]  /*2a00*/  UMOV UR8, 0x1 ;  /* 0x0000000100087882 */ /* 0x000fe20000000000 */
[----:B------:R-:W-:Y:S06]  /*2a10*/  @P2 BRA `(.L_x_32) ;  /* 0xfffffff400e02947 */ /* 0x000fec000383ffff */
.L_x_24:
[----:B------:R-:W-:Y:S01]  /*2a20*/  UISETP.NE.AND UP0, UPT, UR6, URZ, UPT ;  /* 0x0000003f0600728c */ /* 0x000fe2000bf05270 */
[----:B01----:R-:W0:Y:S03]  /*2a30*/  LDC R11, c[0x0][0x28c] ;  /* 0x0000a300ff0b7b82 */ /* 0x003e260000000800 */
[----:B------:R-:W-:-:S06]  /*2a40*/  USEL UR6, URZ, 0x1, !UP0 ;  /* 0x000000013f067887 */ /* 0x000fcc000c000000 */
[----:B------:R-:W-:Y:S02]  /*2a50*/  ISETP.NE.AND P1, PT, RZ, UR6, PT ;  /* 0x00000006ff007c0c */ /* 0x000fe4000bf25270 */
[----:B0-----:R-:W-:-:S11]  /*2a60*/  ISETP.GE.AND P2, PT, R11, 0x1, PT ;  /* 0x000000010b00780c */ /* 0x001fd60003f46270 */
[----:B------:R-:W-:Y:S05]  /*2a70*/  @!P1 BRA `(.L_x_33) ;  /* 0x0000000400049947 */ /* 0x000fea0003800000 */
[----:B------:R-:W-:Y:S02]  /*2a80*/  WARPGROUP.DEPBAR.LE gsb0, 0x0 ;  /* 0x00008000000079c5 */ /* 0x000fe40000010000 */
[----:B------:R-:W-:Y:S01]  /*2a90*/  FADD R145, R56, R145 ;  /* 0x0000009138917221 */ /* 0x000fe20000000000 */
        /* <DEDUP_REMOVED lines=62> */
[----:B------:R-:W-:-:S07]  /*2e80*/  FADD R20, R20, R55 ;  /* 0x0000003714147221 */ /* 0x000fce0000000000 */
.L_x_33:
[----:B------:R-:W-:Y:S02]  /*2e90*/  WARPGROUP.DEPBAR.LE gsb0, 0x0 ;  /* 0x00008000000079c5 */ /* 0x000fe40000010000 */
[----:B------:R-:W-:Y:S05]  /*2ea0*/  @!P2 BRA `(.L_x_34) ;  /* 0x000000000050a947 */ /* 0x000fea0003800000 */
[----:B------:R-:W-:-:S13]  /*2eb0*/  ISETP.NE.AND P1, PT, R146, 0x3, PT ;  /* 0x000000039200780c */ /* 0x000fda0003f25270 */
[----:B------:R-:W-:Y:S05]  /*2ec0*/  @!P1 BRA `(.L_x_35) ;  /* 0x0000000000049947 */ /* 0x000fea0003800000 */
[----:B------:R-:W-:Y:S01]  /*2ed0*/  BPT.TRAP 0x1 ;  /* 0x000000040000795c */ /* 0x000fe20000300000 */
.L_x_35:
[----:B------:R-:W-:Y:S01]  /*2ee0*/  BSSY B0, `(.L_x_36) ;  /* 0x000000e000007945 */ /* 0x000fe20003800000 */
[----:B------:R-:W-:-:S03]  /*2ef0*/  ISETP.GT.U32.AND P1, PT, R4, 0x1, PT ;  /* 0x000000010400780c */ /* 0x000fc60003f24070 */
[----:B------:R-:W-:Y:S10]  /*2f00*/  @!P0 BRA `(.L_x_37) ;  /* 0x00000000002c8947 */ /* 0x000ff40003800000 */
[----:B------:R-:W-:-:S04]  /*2f10*/  UISETP.LT.AND UP0, UPT, UR9, 0x1, UPT ;  /* 0x000000010900788c */ /* 0x000fc8000bf01270 */
[----:B------:R-:W-:-:S04]  /*2f20*/  USEL UR8, UR9, 0x1, UP0 ;  /* 0x0000000109087887 */ /* 0x000fc80008000000 */
[----:B------:R-:W-:-:S04]  /*2f30*/  UIADD3 UR8, UR5, UR9, -UR8 ;  /* 0x0000000905087290 */ /* 0x000fc8000fffe808 */
[----:B------:R-:W-:-:S04]  /*2f40*/  UIMAD.WIDE.U32 UR6, UR8, -0x45d1745d, URZ ;  /* 0xba2e8ba3080678a5 */ /* 0x000fc8000f8e003f */
[----:B------:R-:W-:-:S04]  /*2f50*/  USHF.R.U32.HI UR6, URZ, 0x3, UR7 ;  /* 0x000000033f067899 */ /* 0x000fc80008011607 */
[----:B------:R-:W-:-:S04]  /*2f60*/  UIMAD UR8, UR6, -0xb, UR8 ;  /* 0xfffffff5060878a4 */ /* 0x000fc8000f8e0208 */
[----:B------:R-:W-:-:S04]  /*2f70*/  ULEA UR8, UR8, UR10, 0x3 ;  /* 0x0000000a08087291 */ /* 0x000fc8000f8e183f */
[----:B------:R-:W-:-:S06]  /*2f80*/  UIADD3 UR8, UR8, 0x58, URZ ;  /* 0x0000005808087890 */ /* 0x000fcc000fffe03f */
[----:B------:R-:W-:-:S05]  /*2f90*/  IMAD.U32 R12, RZ, RZ, UR8 ;  /* 0x00000008ff0c7e24 */ /* 0x000fca000f8e00ff */
[----:B------:R-:W-:-:S04]  /*2fa0*/  PRMT R11, R5, 0x654, R12 ;  /* 0x00000654050b7816 */ /* 0x000fc8000000000c */
[----:B------:R0:W-:Y:S03]  /*2fb0*/  SYNCS.ARRIVE.TRANS64.RED.A1T0 RZ, [R11+URZ], RZ ;  /* 0x000000ff0bff79a7 */ /* 0x0001e6000810043f */
.L_x_37:
[----:B------:R-:W-:Y:S05]  /*2fc0*/  BSYNC B0 ;  /* 0x0000000000007941 */ /* 0x000fea0003800000 */
.L_x_36:
[----:B------:R-:W-:Y:S05]  /*2fd0*/  @P1 BRA `(.L_x_34) ;  /* 0x0000000000041947 */ /* 0x000fea0003800000 */
[----:B------:R-:W-:Y:S01]  /*2fe0*/  BPT.TRAP 0x1 ;  /* 0x000000040000795c */ /* 0x000fe20000300000 */
.L_x_34:
[----:B------:R-:W1:Y:S01]  /*2ff0*/  LDC R15, c[0x0][0x288] ;  /* 0x0000a200ff0f7b82 */ /* 0x000e620000000800 */
[--C-:B0-----:R-:W-:Y:S01]  /*3000*/  SHF.R.U32.HI R11, RZ, 0x2, R0.reuse ;  /* 0x00000002ff0b7819 */ /* 0x101fe20000011600 */
[----:B------:R-:W-:Y:S01]  /*3010*/  IMAD.SHL.U32 R31, R10, 0x40, RZ ;  /* 0x000000400a1f7824 */ /* 0x000fe200078e00ff */
[----:B------:R-:W-:Y:S01]  /*3020*/  SHF.R.U32.HI R14, RZ, 0x7, R0 ;  /* 0x00000007ff0e7819 */ /* 0x000fe20000011600 */
[----:B------:R-:W-:Y:S01]  /*3030*/  UIADD3 UR5, UR9, UR5, URZ ;  /* 0x0000000509057290 */ /* 0x000fe2000fffe03f */
[----:B------:R-:W-:Y:S01]  /*3040*/  LOP3.LUT R12, R11, 0x7, RZ, 0xc0, !PT ;  /* 0x000000070b0c7812 */ /* 0x000fe200078ec0ff */
[----:B------:R-:W-:Y:S01]  /*3050*/  IMAD.SHL.U32 R26, R0, 0x2, RZ ;  /* 0x00000002001a7824 */ /* 0x000fe200078e00ff */
[----:B------:R-:W-:Y:S01]  /*3060*/  LOP3.LUT R11, R14, 0x1, RZ, 0xc0, !PT ;  /* 0x000000010e0b7812 */ /* 0x000fe200078ec0ff */
[----:B------:R-:W-:Y:S01]  /*3070*/  UISETP.GT.U32.AND UP0, UPT, UR5, 0xa, UPT ;  /* 0x0000000a0500788c */ /* 0x000fe2000bf04070 */
[C---:B------:R-:W-:Y:S01]  /*3080*/  LOP3.LUT R14, R0.reuse, 0x3, RZ, 0xc0, !PT ;  /* 0x00000003000e7812 */ /* 0x040fe200078ec0ff */
[----:B------:R-:W-:Y:S01]  /*3090*/  ULDC UR12, c[0x0][0x284] ;  /* 0x0000a100000c7ab9 */ /* 0x000fe20000000800 */
[----:B------:R-:W-:Y:S01]  /*30a0*/  LOP3.LUT R13, R0, 0x60, RZ, 0xc0, !PT ;  /* 0x00000060000d7812 */ /* 0x000fe200078ec0ff */
[----:B------:R-:W-:Y:S01]  /*30b0*/  UISETP.LT.U32.AND UP0, UPT, UR9, 0xb, UP0 ;  /* 0x0000000b0900788c */ /* 0x000fe20008701070 */
[----:B------:R-:W-:Y:S01]  /*30c0*/  SHF.R.S32.HI R34, RZ, 0x1f, R6 ;  /* 0x0000001fff227819 */ /* 0x000fe20000011406 */
[----:B------:R-:W-:Y:S01]  /*30d0*/  UISETP.GE.U32.AND UP1, UPT, UR9, 0xb, UPT ;  /* 0x0000000b0900788c */ /* 0x000fe2000bf26070 */
[----:B------:R-:W-:Y:S01]  /*30e0*/  SHF.R.U32.HI R13, RZ, 0x1, R13 ;  /* 0x00000001ff0d7819 */ /* 0x000fe2000001160d */
[----:B------:R-:W-:Y:S01]  /*30f0*/  ULDC.64 UR10, c[0x0][0x5d0] ;  /* 0x00017400000a7ab9 */ /* 0x000fe20000000a00 */
[----:B------:R-:W-:Y:S01]  /*3100*/  LOP3.LUT R26, R31, 0x6, R26, 0xf8, !PT ;  /* 0x000000061f1a7812 */ /* 0x000fe200078ef81a */
[----:B------:R-:W-:Y:S01]  /*3110*/  UIMAD.WIDE.U32 UR6, UR5, -0x45d1745d, URZ ;  /* 0xba2e8ba3050678a5 */ /* 0x000fe2000f8e003f */
[----:B------:R-:W-:Y:S01]  /*3120*/  IADD3 R16, RZ, -R13, -R12 ;  /* 0x8000000dff107210 */ /* 0x000fe20007ffe80c */
[----:B------:R-:W-:Y:S01]  /*3130*/  USEL UR8, URZ, 0x1, !UP0 ;  /* 0x000000013f087887 */ /* 0x000fe2000c000000 */
[----:B------:R-:W-:Y:S01]  /*3140*/  IMAD.SHL.U32 R33, R11, 0x40, RZ ;  /* 0x000000400b217824 */ /* 0x000fe200078e00ff */
[----:B------:R-:W-:Y:S01]  /*3150*/  SHF.R.S32.HI R27, RZ, 0x1f, R26 ;  /* 0x0000001fff1b7819 */ /* 0x000fe2000001141a */
[----:B------:R-:W-:Y:S01]  /*3160*/  USHF.R.U32.HI UR6, URZ, 0x3, UR7 ;  /* 0x000000033f067899 */ /* 0x000fe20008011607 */
[----:B-1----:R-:W-:Y:S01]  /*3170*/  IMAD R14, R14, -0x2, R15 ;  /* 0xfffffffe0e0e7824 */ /* 0x002fe200078e020f */
[----:B------:R-:W-:Y:S01]  /*3180*/  ISETP.GE.AND P1, PT, R31, R15, PT ;  /* 0x0000000f1f00720c */ /* 0x000fe20003f26270 */
[----:B------:R-:W-:Y:S01]  /*3190*/  IMAD.SHL.U32 R15, R7, 0x100, RZ ;  /* 0x00000100070f7824 */ /* 0x000fe200078e00ff */
[----:B------:R-:W-:Y:S01]  /*31a0*/  ULOP3.LUT UR4, UR4, UR8, URZ, 0x3c, !UPT ;  /* 0x0000000804047292 */ /* 0x000fe2000f8e3c3f */
[----:B------:R-:W-:Y:S01]  /*31b0*/  IMAD R16, R11, -0x40, R16 ;  /* 0xffffffc00b107824 */ /* 0x000fe200078e0210 */
[----:B------:R-:W-:Y:S01]  /*31c0*/  LOP3.LUT R33, R33, 0x40, R12, 0xe2, !PT ;  /* 0x0000004021217812 */ /* 0x000fe200078ee20c */
[----:B------:R-:W-:Y:S01]  /*31d0*/  IMAD R11, R34, UR10, RZ ;  /* 0x0000000a220b7c24 */ /* 0x000fe2000f8e02ff */
[----:B------:R-:W-:Y:S01]  /*31e0*/  ISETP.GE.OR P1, PT, R15, UR12, P1 ;  /* 0x0000000c0f007c0c */ /* 0x000fe20008f26670 */
[----:B------:R-:W-:Y:S01]  /*31f0*/  IMAD.WIDE R24, R7, 0x100, RZ ;  /* 0x0000010007187825 */ /* 0x000fe200078e02ff */
[----:B------:R-:W-:Y:S01]  /*3200*/  UIMAD UR5, UR6, -0xb, UR5 ;  /* 0xfffffff5060578a4 */ /* 0x000fe2000f8e0205 */
[----:B------:R-:W-:Y:S01]  /*3210*/  IADD3 R32, -R15, UR12, R16 ;  /* 0x0000000c0f207c10 */ /* 0x000fe2000fffe110 */
[----:B------:R-:W-:Y:S01]  /*3220*/  @UP1 ULOP3.LUT UR4, UR4, 0x1, UR6, 0x78, !UPT ;  /* 0x0000000104041892 */ /* 0x000fe2000f8e7806 */
[----:B------:R-:W-:Y:S01]  /*3230*/  IMAD R7, R6, UR11, R11 ;  /* 0x0000000b06077c24 */ /* 0x000fe2000f8e020b */
[----:B------:R-:W-:Y:S01]  /*3240*/  LOP3.LUT R33, R24, R33, R13, 0xfe, !PT ;  /* 0x0000002118217212 */ /* 0x000fe200078efe0d */
[----:B------:R-:W-:-:S04]  /*3250*/  IMAD.WIDE.U32 R10, R6, UR10, R26 ;  /* 0x0000000a060a7c25 */ /* 0x000fc8000f8e001a */
[----:B------:R-:W-:Y:S02]  /*3260*/  IMAD.IADD R11, R11, 0x1, R7 ;  /* 0x000000010b0b7824 */ /* 0x000fe400078e0207 */
[----:B------:R-:W-:Y:S02]  /*3270*/  IMAD.IADD R31, R14, 0x1, -R31 ;  /* 0x000000010e1f7824 */ /* 0x000fe400078e0a1f */
[----:B------:R-:W-:Y:S01]  /*3280*/  IMAD.MOV.U32 R30, RZ, RZ, -0x1 ;  /* 0xffffffffff1e7424 */ /* 0x000fe200078e00ff */
[----:B------:R-:W-:Y:S06]  /*3290*/  @P1 BRA `(.L_x_38) ;  /* 0x0000004800081947 */ /* 0x000fec0003800000 */
[----:B------:R-:W0:Y:S01]  /*32a0*/  LDC.64 R28, c[0x0][0x5c8] ;  /* 0x00017200ff1c7b82 */ /* 0x000e220000000a00 */
[----:B------:R-:W-:Y:S01]  /*32b0*/  ULDC.64 UR6, c[0x0][0x5c0] ;  /* 0x0001700000067ab9 */ /* 0x000fe20000000a00 */
[----:B------:R-:W-:Y:S01]  /*32c0*/  BSSY B0, `(.L_x_38) ;  /* 0x000047f000007945 */ /* 0x000fe20003800000 */
[-C--:B0-----:R-:W-:Y:S02]  /*32d0*/  IMAD R12, R25, R28.reuse, RZ ;  /* 0x0000001c190c7224 */ /* 0x081fe400078e02ff */
[----:B------:R-:W-:-:S04]  /*32e0*/  IMAD.WIDE.U32 R10, R33, R28, R10 ;  /* 0x0000001c210a7225 */ /* 0x000fc800078e000a */
[----:B------:R-:W-:Y:S01]  /*32f0*/  IMAD R13, R33, R29, R12 ;  /* 0x0000001d210d7224 */ /* 0x000fe200078e020c */
[C---:B------:R-:W-:Y:S01]  /*3300*/  LEA R14, P2, R28.reuse, R10, 0x3 ;  /* 0x0000000a1c0e7211 */ /* 0x040fe200078418ff */
[----:B------:R-:W-:Y:S01]  /*3310*/  IMAD.SHL.U32 R7, R28, 0x80, RZ ;  /* 0x000000801c077824 */ /* 0x000fe200078e00ff */
[----:B------:R-:W-:Y:S01]  /*3320*/  IADD3 R16, P1, R10, UR6, RZ ;  /* 0x000000060a107c10 */ /* 0x000fe2000ff3e0ff */
[----:B------:R-:W-:Y:S01]  /*3330*/  IMAD.IADD R36, R11, 0x1, R13 ;  /* 0x000000010b247824 */ /* 0x000fe200078e020d */
[----:B------:R-:W-:Y:S02]  /*3340*/  SHF.L.U64.HI R11, R28, 0x7, R29 ;  /* 0x000000071c0b7819 */ /* 0x000fe4000001021d */
[----:B------:R-:W-:Y:S02]  /*3350*/  IADD3 R12, P5, P6, R10, UR6, R7 ;  /* 0x000000060a0c7c10 */ /* 0x000fe4000febe007 */
[----:B------:R-:W-:Y:S02]  /*3360*/  LEA.HI.X R28, R28, R36, R29, 0x3, P2 ;  /* 0x000000241c1c7211 */ /* 0x000fe400010f1c1d */
[----:B------:R-:W-:-:S02]  /*3370*/  IADD3.X R13, R36, UR7, R11, P5, P6 ;  /* 0x00000007240d7c10 */ /* 0x000fc4000afec40b */
[----:B---3-5:R-:W-:Y:S02]  /*3380*/  FSETP.NEU.AND P5, PT, R9, RZ, PT ;  /* 0x000000ff0900720b */ /* 0x028fe40003fad000 */
[----:B------:R-:W-:Y:S02]  /*3390*/  IADD3.X R17, R36, UR7, RZ, P1, !PT ;  /* 0x0000000724117c10 */ /* 0x000fe40008ffe4ff */
[C---:B------:R-:W-:Y:S02]  /*33a0*/  IADD3 R10, P1, P2, R14.reuse, UR6, R7 ;  /* 0x000000060e0a7c10 */ /* 0x040fe4000fa3e007 */
[----:B------:R-:W-:Y:S02]  /*33b0*/  IADD3 R14, P3, R14, UR6, RZ ;  /* 0x000000060e0e7c10 */ /* 0x000fe4000ff7e0ff */
[C---:B------:R-:W-:Y:S02]  /*33c0*/  IADD3.X R11, R28.reuse, UR7, R11, P1, P2 ;  /* 0x000000071c0b7c10 */ /* 0x040fe40008fe440b */
[----:B------:R-:W-:-:S03]  /*33d0*/  IADD3.X R15, R28, UR7, RZ, P3, !PT ;  /* 0x000000071c0f7c10 */ /* 0x000fc60009ffe4ff */
[----:B------:R-:W-:Y:S06]  /*33e0*/  @!P5 BRA `(.L_x_39) ;  /* 0x0000003400a0d947 */ /* 0x000fec0003800000 */
[----:B------:R-:W-:Y:S01]  /*33f0*/  ULDC.64 UR6, c[0x0][0x5b8] ;  /* 0x00016e0000067ab9 */ /* 0x000fe20000000a00 */
[----:B------:R-:W-:Y:S01]  /*3400*/  ISETP.GE.AND P1, PT, R32, 0x1, PT ;  /* 0x000000012000780c */ /* 0x000fe20003f26270 */
[----:B------:R-:W-:Y:S01]  /*3410*/  IMAD R7, R34, UR6, RZ ;  /* 0x0000000622077c24 */ /* 0x000fe2000f8e02ff */
[----:B------:R-:W-:Y:S01]  /*3420*/  ULDC.64 UR10, c[0x0][0x5a8] ;  /* 0x00016a00000a7ab9 */ /* 0x000fe20000000a00 */
[C---:B------:R-:W-:Y:S01]  /*3430*/  IMAD.WIDE.U32 R26, R6.reuse, UR6, R26 ;  /* 0x00000006061a7c25 */ /* 0x040fe2000f8e001a */
[----:B------:R-:W-:Y:S01]  /*3440*/  ISETP.LT.OR P5, PT, R31, 0x1, !P1 ;  /* 0x000000011f00780c */ /* 0x000fe20004fa1670 */
[----:B------:R-:W-:Y:S02]  /*3450*/  BSSY B1, `(.L_x_40) ;  /* 0x000000d000017945 */ /* 0x000fe40003800000 */
[----:B------:R-:W-:Y:S01]  /*3460*/  IMAD R7, R6, UR7, R7 ;  /* 0x0000000706077c24 */ /* 0x000fe2000f8e0207 */
[----:B------:R-:W-:Y:S01]  /*3470*/  ULDC.64 UR6, c[0x0][0x5b0] ;  /* 0x00016c0000067ab9 */ /* 0x000fe20000000a00 */
[----:B------:R-:W-:-:S02]  /*3480*/  IMAD.MOV.U32 R6, RZ, RZ, R26 ;  /* 0x000000ffff067224 */ /* 0x000fc400078e001a */
[----:B------:R-:W-:Y:S02]  /*3490*/  IMAD.IADD R7, R27, 0x1, R7 ;  /* 0x000000011b077824 */ /* 0x000fe400078e0207 */
[----:B------:R-:W-:Y:S02]  /*34a0*/  IMAD R28, R25, UR6, RZ ;  /* 0x00000006191c7c24 */ /* 0x000fe4000f8e02ff */
[----:B------:R-:W-:-:S04]  /*34b0*/  IMAD.WIDE.U32 R26, R33, UR6, R6 ;  /* 0x00000006211a7c25 */ /* 0x000fc8000f8e0006 */
[--C-:B------:R-:W-:Y:S01]  /*34c0*/  IMAD R29, R33, UR7, R28.reuse ;  /* 0x00000007211d7c24 */ /* 0x100fe2000f8e021c */
[----:B------:R-:W-:Y:S02]  /*34d0*/  IADD3 R26, P2, R26, UR10, RZ ;  /* 0x0000000a1a1a7c10 */ /* 0x000fe4000ff5e0ff */
[----:B------:R-:W-:Y:S02]  /*34e0*/  PRMT R28, RZ, 0x7610, R28 ;  /* 0x00007610ff1c7816 */ /* 0x000fe4000000001c */
[----:B------:R-:W-:Y:S01]  /*34f0*/  IADD3.X R27, R27, UR11, R29, P2, !PT ;  /* 0x0000000b1b1b7c10 */ /* 0x000fe200097fe41d */
[----:B------:R-:W-:Y:S08]  /*3500*/  @P5 BRA `(.L_x_41) ;  /* 0x0000000000045947 */ /* 0x000ff00003800000 */
[----:B------:R0:W5:Y:S02]  /*3510*/  LDG.E.U8 R28, desc[UR16][R26.64] ;  /* 0x000000101a1c7981 */ /* 0x000164000c1e1100 */
.L_x_41:
[----:B------:R-:W-:Y:S05]  /*3520*/  BSYNC B1 ;  /* 0x0000000000017941 */ /* 0x000fea0003800000 */
.L_x_40:
[----:B-----5:R-:W-:Y:S01]  /*3530*/  LOP3.LUT R28, R28, 0xff, RZ, 0xc0, !PT ;  /* 0x000000ff1c1c7812 */ /* 0x020fe200078ec0ff */
[----:B------:R-:W-:Y:S01]  /*3540*/  BSSY B1, `(.L_x_42) ;  /* 0x000000b000017945 */ /* 0x000fe20003800000 */
[----:B------:R-:W-:Y:S02]  /*3550*/  ISETP.LT.OR P3, PT, R31, 0x2, !P1 ;  /* 0x000000021f00780c */ /* 0x000fe40004f61670 */
[----:B------:R-:W-:-:S05]  /*3560*/  F2FP.F16.E4M3.UNPACK_B R28, R28 ;  /* 0x0000001cff1c723e */ /* 0x000fca00020006ff */
[----:B------:R-:W-:-:S05]  /*3570*/  HADD2.F32 R28, -RZ, R28.H0_H0 ;  /* 0x2000001cff1c7230 */ /* 0x000fca0000004100 */
[----:B------:R-:W-:-:S04]  /*3580*/  FMUL R28, R28, R9 ;  /* 0x000000091c1c7220 */ /* 0x000fc80000400000 */
[----:B--2---:R-:W-:-:S05]  /*3590*/  FFMA R28, R145, R8, R28 ;  /* 0x00000008911c7223 */ /* 0x004fca000000001c */
[----:B------:R-:W-:Y:S02]  /*35a0*/  F2FP.SATFINITE.E4M3.F32.PACK_AB_MERGE_C R29, RZ, R28, RZ ;  /* 0x0000001cff1d723e */ /* 0x000fe400048070ff */
[----:B------:R-:W-:-:S03]  /*35b0*/  PRMT R28, RZ, 0x7610, R28 ;  /* 0x00007610ff1c7816 */ /* 0x000fc6000000001c */
[----:B------:R1:W-:Y:S01]  /*35c0*/  @!P5 STG.E.U8 desc[UR16][R16.64], R29 ;  /* 0x0000001d1000d986 */ /* 0x0003e2000c101110 */
[----:B------:R-:W-:Y:S05]  /*35d0*/  @P3 BRA `(.L_x_43) ;  /* 0x0000000000043947 */ /* 0x000fea0003800000 */
[----:B------:R2:W5:Y:S02]  /*35e0*/  LDG.E.U8 R28, desc[UR16][R26.64+0x1] ;  /* 0x000001101a1c7981 */ /* 0x000564000c1e1100 */
.L_x_43:
[----:B------:R-:W-:Y:S05]  /*35f0*/  BSYNC B1 ;  /* 0x0000000000017941 */ /* 0x000fea0003800000 */
.L_x_42:
[----:B-----5:R-:W-:Y:S01]  /*3600*/  LOP3.LUT R28, R28, 0xff, RZ, 0xc0, !PT ;  /* 0x000000ff1c1c7812 */ /* 0x020fe200078ec0ff */
[----:B------:R-:W-:Y:S01]  /*3610*/  BSSY B1, `(.L_x_44) ;  /* 0x0000013000017945 */ /* 0x000fe20003800000 */
[----:B------:R-:W-:Y:S02]  /*3620*/  IADD3 R37, P2, R33, 0x8, RZ ;  /* 0x0000000821257810 */ /* 0x000fe40007f5e0ff */
[----:B------:R-:W-:-:S03]  /*3630*/  F2FP.F16.E4M3.UNPACK_B R28, R28 ;  /* 0x0000001cff1c723e */ /* 0x000fc600020006ff */
[----:B-1----:R-:W-:Y:S01]  /*3640*/  IMAD.X R29, RZ, RZ, R25, P2 ;  /* 0x000000ffff1d7224 */ /* 0x002fe200010e0619 */
[----:B------:R-:W-:Y:S01]  /*3650*/  ISETP.GE.AND P2, PT, R32, 0x9, PT ;  /* 0x000000092000780c */ /* 0x000fe20003f46270 */
[----:B------:R-:W-:Y:S02]  /*3660*/  HADD2.F32 R28, -RZ, R28.H0_H0 ;  /* 0x2000001cff1c7230 */ /* 0x000fe40000004100 */
[----:B------:R-:W-:Y:S01]  /*3670*/  IMAD R34, R29, UR6, RZ ;  /* 0x000000061d227c24 */ /* 0x000fe2000f8e02ff */
[----:B------:R-:W-:Y:S02]  /*3680*/  ISETP.LT.OR P5, PT, R31, 0x1, !P2 ;  /* 0x000000011f00780c */ /* 0x000fe400057a1670 */
[----:B------:R-:W-:Y:S01]  /*3690*/  FMUL R35, R28, R9 ;  /* 0x000000091c237220 */ /* 0x000fe20000400000 */
[----:B------:R-:W-:-:S04]  /*36a0*/  IMAD.WIDE.U32 R28, R37, UR6, R6 ;  /* 0x00000006251c7c25 */ /* 0x000fc8000f8e0006 */
[----:B------:R-:W-:Y:S01]  /*36b0*/  FFMA R35, R144, R8, R35 ;  /* 0x0000000890237223 */ /* 0x000fe20000000023 */
[--C-:B------:R-:W-:Y:S01]  /*36c0*/  IMAD R37, R37, UR7, R34.reuse ;  /* 0x0000000725257c24 */ /* 0x100fe2000f8e0222 */
[----:B------:R-:W-:Y:S02]  /*36d0*/  IADD3 R28, P6, R28, UR10, RZ ;  /* 0x0000000a1c1c7c10 */ /* 0x000fe4000ffde0ff */
[----:B------:R-:W-:Y:S02]  /*36e0*/  PRMT R34, RZ, 0x7610, R34 ;  /* 0x00007610ff227816 */ /* 0x000fe40000000022 */
[----:B------:R-:W-:Y:S02]  /*36f0*/  F2FP.SATFINITE.E4M3.F32.PACK_AB_MERGE_C R35, RZ, R35, RZ ;  /* 0x00000023ff23723e */ /* 0x000fe400048070ff */
[----:B------:R-:W-:-:S03]  /*3700*/  IADD3.X R29, R29, UR11, R37, P6, !PT ;  /* 0x0000000b1d1d7c10 */ /* 0x000fc6000b7fe425 */
[----:B------:R1:W-:Y:S01]  /*3710*/  @!P3 STG.E.U8 desc[UR16][R16.64+0x1], R35 ;  /* 0x000001231000b986 */ /* 0x0003e2000c101110 */
[----:B------:R-:W-:Y:S05]  /*3720*/  @P5 BRA `(.L_x_45) ;  /* 0x0000000000045947 */ /* 0x000fea0003800000 */
[----:B------:R3:W5:Y:S02]  /*3730*/  LDG.E.U8 R34, desc[UR16][R28.64] ;  /* 0x000000101c227981 */ /* 0x000764000c1e1100 */
.L_x_45:
[----:B------:R-:W-:Y:S05]  /*3740*/  BSYNC B1 ;  /* 0x0000000000017941 */ /* 0x000fea0003800000 */
.L_x_44:
[----:B-----5:R-:W-:Y:S01]  /*3750*/  LOP3.LUT R34, R34, 0xff, RZ, 0xc0, !PT ;  /* 0x000000ff22227812 */ /* 0x020fe200078ec0ff */
[----:B------:R-:W-:Y:S01]  /*3760*/  BSSY B1, `(.L_x_46) ;  /* 0x000000b000017945 */ /* 0x000fe20003800000 */
[----:B------:R-:W-:Y:S02]  /*3770*/  ISETP.LT.OR P3, PT, R31, 0x2, !P2 ;  /* 0x000000021f00780c */ /* 0x000fe40005761670 */
[----:B------:R-:W-:-:S05]  /*3780*/  F2FP.F16.E4M3.UNPACK_B R34, R34 ;  /* 0x00000022ff22723e */ /* 0x000fca00020006ff */
[----:B------:R-:W-:-:S05]  /*3790*/  HADD2.F32 R34, -RZ, R34.H0_H0 ;  /* 0x20000022ff227230 */ /* 0x000fca0000004100 */
[----:B------:R-:W-:-:S04]  /*37a0*/  FMUL R34, R34, R9 ;  /* 0x0000000922227220 */ /* 0x000fc80000400000 */
[----:B------:R-:W-:-:S05]  /*37b0*/  FFMA R34, R143, R8, R34 ;  /* 0x000000088f227223 */ /* 0x000fca0000000022 */
[----:B-1----:R-:W-:Y:S02]  /*37c0*/  F2FP.SATFINITE.E4M3.F32.PACK_AB_MERGE_C R35, RZ, R34, RZ ;  /* 0x00000022ff23723e */ /* 0x002fe400048070ff */
[----:B------:R-:W-:-:S03]  /*37d0*/  PRMT R34, RZ, 0x7610, R34 ;  /* 0x00007610ff227816 */ /* 0x000fc60000000022 */
[----:B------:R1:W-:Y:S01]  /*37e0*/  @!P5 STG.E.U8 desc[UR16][R14.64], R35 ;  /* 0x000000230e00d986 */ /* 0x0003e2000c101110 */
[----:B------:R-:W-:Y:S05]  /*37f0*/  @P3 BRA `(.L_x_47) ;  /* 0x0000000000043947 */ /* 0x000fea0003800000 */
[----:B------:R4:W5:Y:S02]  /*3800*/  LDG.E.U8 R34, desc[UR16][R28.64+0x1] ;  /* 0x000001101c227981 */ /* 0x000964000c1e1100 */
.L_x_47:
[----:B------:R-:W-:Y:S05]  /*3810*/  BSYNC B1 ;  /* 0x0000000000017941 */ /* 0x000fea0003800000 */
.L_x_46:
[----:B-----5:R-:W-:Y:S01]  /*3820*/  LOP3.LUT R34, R34, 0xff, RZ, 0xc0, !PT ;  /* 0x000000ff22227812 */ /* 0x020fe200078ec0ff */
[----:B------:R-:W-:Y:S01]  /*3830*/  BSSY B1, `(.L_x_48) ;  /* 0x000000b000017945 */ /* 0x000fe20003800000 */
[----:B------:R-:W-:Y:S02]  /*3840*/  ISETP.LT.OR P5, PT, R31, 0x9, !P1 ;  /* 0x000000091f00780c */ /* 0x000fe40004fa1670 */
[----:B------:R-:W-:-:S05]  /*3850*/  F2FP.F16.E4M3.UNPACK_B R34, R34 ;  /* 0x00000022ff22723e */ /* 0x000fca00020006ff */
[----:B------:R-:W-:-:S05]  /*3860*/  HADD2.F32 R34, -RZ, R34.H0_H0 ;  /* 0x20000022ff227230 */ /* 0x000fca0000004100 */
[----:B-1----:R-:W-:Y:S01]  /*3870*/  FMUL R35, R34, R9 ;  /* 0x0000000922237220 */ /* 0x002fe20000400000 */
[----:B------:R-:W-:-:S03]  /*3880*/  PRMT R34, RZ, 0x7610, R34 ;  /* 0x00007610ff227816 */ /* 0x000fc60000000022 */
[----:B------:R-:W-:-:S05]  /*3890*/  FFMA R35, R142, R8, R35 ;  /* 0x000000088e237223 */ /* 0x000fca0000000023 */
[----:B------:R-:W-:-:S05]  /*38a0*/  F2FP.SATFINITE.E4M3.F32.PACK_AB_MERGE_C R35, RZ, R35, RZ ;  /* 0x00000023ff23723e */ /* 0x000fca00048070ff */
[----:B------:R1:W-:Y:S01]  /*38b0*/  @!P3 STG.E.U8 desc[UR16][R14.64+0x1], R35 ;  /* 0x000001230e00b986 */ /* 0x0003e2000c101110 */
[----:B------:R-:W-:Y:S05]  /*38c0*/  @P5 BRA `(.L_x_49) ;  /* 0x0000000000045947 */ /* 0x000fea0003800000 */
[----:B------:R0:W5:Y:S02]  /*38d0*/  LDG.E.U8 R34, desc[UR16][R26.64+0x8] ;  /* 0x000008101a227981 */ /* 0x000164000c1e1100 */
.L_x_49:
[----:B------:R-:W-:Y:S05]  /*38e0*/  BSYNC B1 ;  /* 0x0000000000017941 */ /* 0x000fea0003800000 */
.L_x_48:
        /* <DEDUP_REMOVED lines=12> */
.L_x_51:
[----:B------:R-:W-:Y:S05]  /*39b0*/  BSYNC B1 ;  /* 0x0000000000017941 */ /* 0x000fea0003800000 */
.L_x_50:
        /* <DEDUP_REMOVED lines=12> */
.L_x_53:
[----:B------:R-:W-:Y:S05]  /*3a80*/  BSYNC B1 ;  /* 0x0000000000017941 */ /* 0x000fea0003800000 */
.L_x_52:
        /* <DEDUP_REMOVED lines=12> */
.L_x_55:
[----:B------:R-:W-:Y:S05]  /*3b50*/  BSYNC B1 ;  /* 0x0000000000017941 */ /* 0x000fea0003800000 */
.L_x_54:
        /* <DEDUP_REMOVED lines=12> */
.L_x_57:
[----:B------:R-:W-:Y:S05]  /*3c20*/  BSYNC B1 ;  /* 0x0000000000017941 */ /* 0x000fea0003800000 */
.L_x_56:
        /* <DEDUP_REMOVED lines=12> */
.L_x_59:
[----:B------:R-:W-:Y:S05]  /*3cf0*/  BSYNC B1 ;  /* 0x0000000000017941 */ /* 0x000fea0003800000 */
.L_x_58:
        /* <DEDUP_REMOVED lines=12> */
.L_x_61:
[----:B------:R-:W-:Y:S05]  /*3dc0*/  BSYNC B1 ;  /* 0x0000000000017941 */ /* 0x000fea0003800000 */
.L_x_60:
        /* <DEDUP_REMOVED lines=12> */
.L_x_63:
[----:B------:R-:W-:Y:S05]  /*3e90*/  BSYNC B1 ;  /* 0x0000000000017941 */ /* 0x000fea0003800000 */
.L_x_62:
        /* <DEDUP_REMOVED lines=12> */
.L_x_65:
[----:B------:R-:W-:Y:S05]  /*3f60*/  BSYNC B1 ;  /* 0x0000000000017941 */ /* 0x000fea0003800000 */
.L_x_64:
        /* <DEDUP_REMOVED lines=12> */
.L_x_67:
[----:B------:R-:W-:Y:S05]  /*4030*/  BSYNC B1 ;  /* 0x0000000000017941 */ /* 0x000fea0003800000 */
.L_x_66:
        /* <DEDUP_REMOVED lines=12> */
.L_x_69:
[----:B------:R-:W-:Y:S05]  /*4100*/  BSYNC B1 ;  /* 0x0000000000017941 */ /* 0x000fea0003800000 */
.L_x_68:
        /* <DEDUP_REMOVED lines=12> */
.L_x_71:
[----:B------:R-:W-:Y:S05]  /*41d0*/  BSYNC B1 ;  /* 0x0000000000017941 */ /* 0x000fea0003800000 */
.L_x_70:
        /* <DEDUP_REMOVED lines=12> */
.L_x_73:
[----:B------:R-:W-:Y:S05]  /*42a0*/  BSYNC B1 ;  /* 0x0000000000017941 */ /* 0x000fea0003800000 */
.L_x_72:
        /* <DEDUP_REMOVED lines=12> */
.L_x_75:
[----:B------:R-:W-:Y:S05]  /*4370*/  BSYNC B1 ;  /* 0x0000000000017941 */ /* 0x000fea0003800000 */
.L_x_74:
        /* <DEDUP_REMOVED lines=12> */
.L_x_77:
[----:B------:R-:W-:Y:S05]  /*4440*/  BSYNC B1 ;  /* 0x0000000000017941 */ /* 0x000fea0003800000 */
.L_x_76:
        /* <DEDUP_REMOVED lines=12> */
.L_x_79:
[----:B------:R-:W-:Y:S05]  /*4510*/  BSYNC B1 ;  /* 0x0000000000017941 */ /* 0x000fea0003800000 */
.L_x_78:
        /* <DEDUP_REMOVED lines=12> */
.L_x_81:
[----:B------:R-:W-:Y:S05]  /*45e0*/  BSYNC B1 ;  /* 0x0000000000017941 */ /* 0x000fea0003800000 */
.L_x_80:
        /* <DEDUP_REMOVED lines=12> */
.L_x_83:
[----:B------:R-:W-:Y:S05]  /*46b0*/  BSYNC B1 ;  /* 0x0000000000017941 */ /* 0x000fea0003800000 */
.L_x_82:
        /* <DEDUP_REMOVED lines=12> */
.L_x_85:
[----:B------:R-:W-:Y:S05]  /*4780*/  BSYNC B1 ;  /* 0x0000000000017941 */ /* 0x000fea0003800000 */
.L_x_84:
        /* <DEDUP_REMOVED lines=12> */
.L_x_87:
[----:B------:R-:W-:Y:S05]  /*4850*/  BSYNC B1 ;  /* 0x0000000000017941 */ /* 0x000fea0003800000 */
.L_x_86:
        /* <DEDUP_REMOVED lines=12> */
.L_x_89:
[----:B------:R-:W-:Y:S05]  /*4920*/  BSYNC B1 ;  /* 0x0000000000017941 */ /* 0x000fea0003800000 */
.L_x_88:
        /* <DEDUP_REMOVED lines=12> */
.L_x_91:
[----:B------:R-:W-:Y:S05]  /*49f0*/  BSYNC B1 ;  /* 0x0000000000017941 */ /* 0x000fea0003800000 */
.L_x_90:
        /* <DEDUP_REMOVED lines=12> */
.L_x_93:
[----:B------:R-:W-:Y:S05]  /*4ac0*/  BSYNC B1 ;  /* 0x0000000000017941 */ /* 0x000fea0003800000 */
.L_x_92:
        /* <DEDUP_REMOVED lines=12> */
.L_x_95:
[----:B------:R-:W-:Y:S05]  /*4b90*/  BSYNC B1 ;  /* 0x0000000000017941 */ /* 0x000fea0003800000 */
.L_x_94:
        /* <DEDUP_REMOVED lines=12> */
.L_x_97:
[----:B------:R-:W-:Y:S05]  /*4c60*/  BSYNC B1 ;  /* 0x0000000000017941 */ /* 0x000fea0003800000 */
.L_x_96:
        /* <DEDUP_REMOVED lines=12> */
.L_x_99:
[----:B------:R-:W-:Y:S05]  /*4d30*/  BSYNC B1 ;  /* 0x0000000000017941 */ /* 0x000fea0003800000 */
.L_x_98:
[----:B-----5:R-:W-:Y:S01]  /*4d40*/  LOP3.LUT R34, R34, 0xff, RZ, 0xc0, !PT ;  /* 0x000000ff22227812 */ /* 0x020fe200078ec0ff */
[----:B------:R-:W-:Y:S01]  /*4d50*/  BSSY B1, `(.L_x_100) ;  /* 0x000000b000017945 */ /* 0x000fe20003800000 */
[----:B------:R-:W-:Y:S02]  /*4d60*/  ISETP.LT.OR P3, PT, R31, 0x39, !P2 ;  /* 0x000000391f00780c */ /* 0x000fe40005761670 */
[----:B------:R-:W-:Y:S02]  /*4d70*/  F2FP.F16.E4M3.UNPACK_B R34, R34 ;  /* 0x00000022ff22723e */ /* 0x000fe400020006ff */
[----:B0-2---:R-:W-:-:S03]  /*4d80*/  PRMT R26, RZ, 0x7610, R26 ;  /* 0x00007610ff1a7816 */ /* 0x005fc6000000001a */
[----:B------:R-:W-:-:S05]  /*4d90*/  HADD2.F32 R34, -RZ, R34.H0_H0 ;  /* 0x20000022ff227230 */ /* 0x000fca0000004100 */
[----:B------:R-:W-:-:S04]  /*4da0*/  FMUL R27, R34, R9 ;  /* 0x00000009221b7220 */ /* 0x000fc80000400000 */
[----:B------:R-:W-:-:S05]  /*4db0*/  FFMA R27, R116, R8, R27 ;  /* 0x00000008741b7223 */ /* 0x000fca000000001b */
[----:B------:R-:W-:-:S05]  /*4dc0*/  F2FP.SATFINITE.E4M3.F32.PACK_AB_MERGE_C R27, RZ, R27, RZ ;  /* 0x0000001bff1b723e */ /* 0x000fca00048070ff */
[----:B------:R0:W-:Y:S01]  /*4dd0*/  @!P1 STG.E.U8 desc[UR16][R16.64+0x39], R27 ;  /* 0x0000391b10009986 */ /* 0x0001e2000c101110 */
[----:B------:R-:W-:Y:S05]  /*4de0*/  @P3 BRA `(.L_x_101) ;  /* 0x0000000000043947 */ /* 0x000fea0003800000 */
[----:B------:R2:W5:Y:S02]  /*4df0*/  LDG.E.U8 R26, desc[UR16][R28.64+0x38] ;  /* 0x000038101c1a7981 */ /* 0x000564000c1e1100 */
.L_x_101:
[----:B------:R-:W-:Y:S05]  /*4e00*/  BSYNC B1 ;  /* 0x0000000000017941 */ /* 0x000fea0003800000 */
.L_x_100:
[----:B-----5:R-:W-:Y:S01]  /*4e10*/  LOP3.LUT R26, R26, 0xff, RZ, 0xc0, !PT ;  /* 0x000000ff1a1a7812 */ /* 0x020fe200078ec0ff */
[----:B------:R-:W-:Y:S01]  /*4e20*/  BSSY B1, `(.L_x_102) ;  /* 0x000000b000017945 */ /* 0x000fe20003800000 */
[----:B------:R-:W-:Y:S02]  /*4e30*/  ISETP.LT.OR P2, PT, R31, 0x3a, !P2 ;  /* 0x0000003a1f00780c */ /* 0x000fe40005741670 */
[----:B------:R-:W-:Y:S02]  /*4e40*/  F2FP.F16.E4M3.UNPACK_B R26, R26 ;  /* 0x0000001aff1a723e */ /* 0x000fe400020006ff */
[----:B01----:R-:W-:-:S03]  /*4e50*/  PRMT R16, RZ, 0x7610, R16 ;  /* 0x00007610ff107816 */ /* 0x003fc60000000010 */
[----:B------:R-:W-:-:S05]  /*4e60*/  HADD2.F32 R26, -RZ, R26.H0_H0 ;  /* 0x2000001aff1a7230 */ /* 0x000fca0000004100 */
[----:B------:R-:W-:-:S04]  /*4e70*/  FMUL R26, R26, R9 ;  /* 0x000000091a1a7220 */ /* 0x000fc80000400000 */
[----:B------:R-:W-:-:S05]  /*4e80*/  FFMA R26, R115, R8, R26 ;  /* 0x00000008731a7223 */ /* 0x000fca000000001a */
[----:B------:R-:W-:-:S05]  /*4e90*/  F2FP.SATFINITE.E4M3.F32.PACK_AB_MERGE_C R17, RZ, R26, RZ ;  /* 0x0000001aff11723e */ /* 0x000fca00048070ff */
[----:B------:R0:W-:Y:S01]  /*4ea0*/  @!P3 STG.E.U8 desc[UR16][R14.64+0x38], R17 ;  /* 0x000038110e00b986 */ /* 0x0001e2000c101110 */
[----:B------:R-:W-:Y:S05]  /*4eb0*/  @P2 BRA `(.L_x_103) ;  /* 0x0000000000042947 */ /* 0x000fea0003800000 */
[----:B------:R1:W5:Y:S02]  /*4ec0*/  LDG.E.U8 R16, desc[UR16][R28.64+0x39] ;  /* 0x000039101c107981 */ /* 0x000364000c1e1100 */
.L_x_103:
[----:B------:R-:W-:Y:S05]  /*4ed0*/  BSYNC B1 ;  /* 0x0000000000017941 */ /* 0x000fea0003800000 */
.L_x_102:
[----:B-----5:R-:W-:Y:S01]  /*4ee0*/  LOP3.LUT R16, R16, 0xff, RZ, 0xc0, !PT ;  /* 0x000000ff10107812 */ /* 0x020fe200078ec0ff */
[----:B------:R-:W-:Y:S01]  /*4ef0*/  BSSY B1, `(.L_x_104) ;  /* 0x0000013000017945 */ /* 0x000fe20003800000 */
[----:B-1234-:R-:W-:Y:S02]  /*4f00*/  IADD3 R29, P1, R33, 0x80, RZ ;  /* 0x00000080211d7810 */ /* 0x01efe40007f3e0ff */
[----:B------:R-:W-:-:S03]  /*4f10*/  F2FP.F16.E4M3.UNPACK_B R16, R16 ;  /* 0x00000010ff10723e */ /* 0x000fc600020006ff */
[----:B0-----:R-:W-:Y:S01]  /*4f20*/  IMAD.X R17, RZ, RZ, R25, P1 ;  /* 0x000000ffff117224 */ /* 0x001fe200008e0619 */
        /* <DEDUP_REMOVED lines=15> */
.L_x_105:
[----:B------:R-:W-:Y:S05]  /*5020*/  BSYNC B1 ;  /* 0x0000000000017941 */ /* 0x000fea0003800000 */
.L_x_104:
[----:B-----5:R-:W-:Y:S01]  /*5030*/  LOP3.LUT R26, R26, 0xff, RZ, 0xc0, !PT ;  /* 0x000000ff1a1a7812 */ /* 0x020fe200078ec0ff */
[----:B------:R-:W-:Y:S01]  /*5040*/  BSSY B1, `(.L_x_106) ;  /* 0x000000b000017945 */ /* 0x000fe20003800000 */
[----:B------:R-:W-:Y:S02]  /*5050*/  ISETP.LT.OR P3, PT, R31, 0x2, !P1 ;  /* 0x000000021f00780c */ /* 0x000fe40004f61670 */
[----:B------:R-:W-:Y:S02]  /*5060*/  F2FP.F16.E4M3.UNPACK_B R26, R26 ;  /* 0x0000001aff1a723e */ /* 0x000fe400020006ff */
[----:B0-----:R-:W-:-:S03]  /*5070*/  PRMT R14, RZ, 0x7610, R14 ;  /* 0x00007610ff0e7816 */ /* 0x001fc6000000000e */
[----:B------:R-:W-:-:S05]  /*5080*/  HADD2.F32 R26, -RZ, R26.H0_H0 ;  /* 0x2000001aff1a7230 */ /* 0x000fca0000004100 */
[----:B------:R-:W-:-:S04]  /*5090*/  FMUL R26, R26, R9 ;  /* 0x000000091a1a7220 */ /* 0x000fc80000400000 */
[----:B------:R-:W-:-:S05]  /*50a0*/  FFMA R26, R113, R8, R26 ;  /* 0x00000008711a7223 */ /* 0x000fca000000001a */
[----:B------:R-:W-:-:S05]  /*50b0*/  F2FP.SATFINITE.E4M3.F32.PACK_AB_MERGE_C R15, RZ, R26, RZ ;  /* 0x0000001aff0f723e */ /* 0x000fca00048070ff */
[----:B------:R0:W-:Y:S01]  /*50c0*/  @!P5 STG.E.U8 desc[UR16][R12.64], R15 ;  /* 0x0000000f0c00d986 */ /* 0x0001e2000c101110 */
[----:B------:R-:W-:Y:S05]  /*50d0*/  @P3 BRA `(.L_x_107) ;  /* 0x0000000000043947 */ /* 0x000fea0003800000 */
[----:B------:R2:W5:Y:S02]  /*50e0*/  LDG.E.U8 R14, desc[UR16][R16.64+0x1] ;  /* 0x00000110100e7981 */ /* 0x000564000c1e1100 */
.L_x_107:
[----:B------:R-:W-:Y:S05]  /*50f0*/  BSYNC B1 ;  /* 0x0000000000017941 */ /* 0x000fea0003800000 */
.L_x_106:
[----:B-----5:R-:W-:Y:S01]  /*5100*/  LOP3.LUT R14, R14, 0xff, RZ, 0xc0, !PT ;  /* 0x000000ff0e0e7812 */ /* 0x020fe200078ec0ff */
[----:B------:R-:W-:Y:S01]  /*5110*/  BSSY B1, `(.L_x_108) ;  /* 0x0000013000017945 */ /* 0x000fe20003800000 */
[----:B------:R-:W-:Y:S02]  /*5120*/  IADD3 R33, P2, R33, 0x88, RZ ;  /* 0x0000008821217810 */ /* 0x000fe40007f5e0ff */
[----:B------:R-:W-:-:S03]  /*5130*/  F2FP.F16.E4M3.UNPACK_B R14, R14 ;  /* 0x0000000eff0e723e */ /* 0x000fc600020006ff */
[----:B------:R-:W-:Y:S01]  /*5140*/  IMAD.X R24, RZ, RZ, R25, P2 ;  /* 0x000000ffff187224 */ /* 0x000fe200010e0619 */
[----:B------:R-:W-:Y:S01]  /*5150*/  ISETP.GE.AND P2, PT, R32, 0x89, PT ;  /* 0x000000892000780c */ /* 0x000fe20003f46270 */
[----:B------:R-:W-:Y:S02]  /*5160*/  HADD2.F32 R14, -RZ, R14.H0_H0 ;  /* 0x2000000eff0e7230 */ /* 0x000fe40000004100 */
[----:B------:R-:W-:Y:S01]  /*5170*/  IMAD R24, R24, UR6, RZ ;  /* 0x0000000618187c24 */ /* 0x000fe2000f8e02ff */
[----:B------:R-:W-:Y:S01]  /*5180*/  ISETP.LT.OR P5, PT, R31, 0x1, !P2 ;  /* 0x000000011f00780c */ /* 0x000fe200057a1670 */
[----:B------:R-:W-:-:S04]  /*5190*/  IMAD.WIDE.U32 R6, R33, UR6, R6 ;  /* 0x0000000621067c25 */ /* 0x000fc8000f8e0006 */
[----:B0-----:R-:W-:Y:S01]  /*51a0*/  FMUL R15, R14, R9 ;  /* 0x000000090e0f7220 */ /* 0x001fe20000400000 */
[----:B------:R-:W-:Y:S01]  /*51b0*/  PRMT R14, RZ, 0x7610, R14 ;  /* 0x00007610ff0e7816 */ /* 0x000fe2000000000e */
[----:B------:R-:W-:Y:S02]  /*51c0*/  IMAD R33, R33, UR7, R24 ;  /* 0x0000000721217c24 */ /* 0x000fe4000f8e0218 */
[----:B------:R-:W-:Y:S01]  /*51d0*/  FFMA R15, R112, R8, R15 ;  /* 0x00000008700f7223 */ /* 0x000fe2000000000f */
[----:B------:R-:W-:-:S04]  /*51e0*/  IADD3 R6, P6, R6, UR10, RZ ;  /* 0x0000000a06067c10 */ /* 0x000fc8000ffde0ff */
[----:B------:R-:W-:Y:S02]  /*51f0*/  F2FP.SATFINITE.E4M3.F32.PACK_AB_MERGE_C R15, RZ, R15, RZ ;  /* 0x0000000fff0f723e */ /* 0x000fe400048070ff */
[----:B------:R-:W-:-:S03]  /*5200*/  IADD3.X R7, R7, UR11, R33, P6, !PT ;  /* 0x0000000b07077c10 */ /* 0x000fc6000b7fe421 */
[----:B------:R0:W-:Y:S01]  /*5210*/  @!P3 STG.E.U8 desc[UR16][R12.64+0x1], R15 ;  /* 0x0000010f0c00b986 */ /* 0x0001e2000c101110 */
[----:B------:R-:W-:Y:S05]  /*5220*/  @P5 BRA `(.L_x_109) ;  /* 0x0000000000045947 */ /* 0x000fea0003800000 */
[----:B------:R3:W5:Y:S02]  /*5230*/  LDG.E.U8 R14, desc[UR16][R6.64] ;  /* 0x00000010060e7981 */ /* 0x000764000c1e1100 */
.L_x_109:
[----:B------:R-:W-:Y:S05]  /*5240*/  BSYNC B1 ;  /* 0x0000000000017941 */ /* 0x000fea0003800000 */
.L_x_108:
[----:B-----5:R-:W-:Y:S01]  /*5250*/  LOP3.LUT R14, R14, 0xff, RZ, 0xc0, !PT ;  /* 0x000000ff0e0e7812 */ /* 0x020fe200078ec0ff */
[----:B------:R-:W-:Y:S01]  /*5260*/  BSSY B1, `(.L_x_110) ;  /* 0x000000b000017945 */ /* 0x000fe20003800000 */
[----:B------:R-:W-:Y:S02]  /*5270*/  ISETP.LT.OR P3, PT, R31, 0x2, !P2 ;  /* 0x000000021f00780c */ /* 0x000fe40005761670 */
[----:B------:R-:W-:-:S05]  /*5280*/  F2FP.F16.E4M3.UNPACK_B R14, R14 ;  /* 0x0000000eff0e723e */ /* 0x000fca00020006ff */
[----:B------:R-:W-:-:S05]  /*5290*/  HADD2.F32 R14, -RZ, R14.H0_H0 ;  /* 0x2000000eff0e7230 */ /* 0x000fca0000004100 */
[----:B------:R-:W-:-:S04]  /*52a0*/  FMUL R14, R14, R9 ;  /* 0x000000090e0e7220 */ /* 0x000fc80000400000 */
[----:B------:R-:W-:-:S05]  /*52b0*/  FFMA R14, R111, R8, R14 ;  /* 0x000000086f0e7223 */ /* 0x000fca000000000e */
[----:B0-----:R-:W-:Y:S02]  /*52c0*/  F2FP.SATFINITE.E4M3.F32.PACK_AB_MERGE_C R15, RZ, R14, RZ ;  /* 0x0000000eff0f723e */ /* 0x001fe400048070ff */
[----:B------:R-:W-:-:S03]  /*52d0*/  PRMT R14, RZ, 0x7610, R14 ;  /* 0x00007610ff0e7816 */ /* 0x000fc6000000000e */
[----:B------:R0:W-:Y:S01]  /*52e0*/  @!P5 STG.E.U8 desc[UR16][R10.64], R15 ;  /* 0x0000000f0a00d986 */ /* 0x0001e2000c101110 */
[----:B------:R-:W-:Y:S05]  /*52f0*/  @P3 BRA `(.L_x_111) ;  /* 0x0000000000043947 */ /* 0x000fea0003800000 */
[----:B------:R4:W5:Y:S02]  /*5300*/  LDG.E.U8 R14, desc[UR16][R6.64+0x1] ;  /* 0x00000110060e7981 */ /* 0x000964000c1e1100 */
.L_x_111:
[----:B------:R-:W-:Y:S05]  /*5310*/  BSYNC B1 ;  /* 0x0000000000017941 */ /* 0x000fea0003800000 */
.L_x_110:
[----:B-----5:R-:W-:Y:S01]  /*5320*/  LOP3.LUT R14, R14, 0xff, RZ, 0xc0, !PT ;  /* 0x000000ff0e0e7812 */ /* 0x020fe200078ec0ff */
[----:B------:R-:W-:Y:S01]  /*5330*/  BSSY B1, `(.L_x_112) ;  /* 0x000000b000017945 */ /* 0x000fe20003800000 */
[----:B------:R-:W-:Y:S02]  /*5340*/  ISETP.LT.OR P5, PT, R31, 0x9, !P1 ;  /* 0x000000091f00780c */ /* 0x000fe40004fa1670 */
[----:B------:R-:W-:-:S05]  /*5350*/  F2FP.F16.E4M3.UNPACK_B R14, R14 ;  /* 0x0000000eff0e723e */ /* 0x000fca00020006ff */
[----:B------:R-:W-:-:S05]  /*5360*/  HADD2.F32 R14, -RZ, R14.H0_H0 ;  /* 0x2000000eff0e7230 */ /* 0x000fca0000004100 */
[----:B0-----:R-:W-:Y:S01]  /*5370*/  FMUL R15, R14, R9 ;  /* 0x000000090e0f7220 */ /* 0x001fe20000400000 */
[----:B------:R-:W-:-:S03]  /*5380*/  PRMT R14, RZ, 0x7610, R14 ;  /* 0x00007610ff0e7816 */ /* 0x000fc6000000000e */
[----:B------:R-:W-:-:S05]  /*5390*/  FFMA R15, R110, R8, R15 ;  /* 0x000000086e0f7223 */ /* 0x000fca000000000f */
[----:B------:R-:W-:-:S05]  /*53a0*/  F2FP.SATFINITE.E4M3.F32.PACK_AB_MERGE_C R15, RZ, R15, RZ ;  /* 0x0000000fff0f723e */ /* 0x000fca00048070ff */
[----:B------:R0:W-:Y:S01]  /*53b0*/  @!P3 STG.E.U8 desc[UR16][R10.64+0x1], R15 ;  /* 0x0000010f0a00b986 */ /* 0x0001e2000c101110 */
[----:B------:R-:W-:Y:S05]  /*53c0*/  @P5 BRA `(.L_x_113) ;  /* 0x0000000000045947 */ /* 0x000fea0003800000 */
[----:B------:R0:W5:Y:S02]  /*53d0*/  LDG.E.U8 R14, desc[UR16][R16.64+0x8] ;  /* 0x00000810100e7981 */ /* 0x000164000c1e1100 */
.L_x_113:
[----:B------:R-:W-:Y:S05]  /*53e0*/  BSYNC B1 ;  /* 0x0000000000017941 */ /* 0x000fea0003800000 */
.L_x_112:
        /* <DEDUP_REMOVED lines=12> */
.L_x_115:
[----:B------:R-:W-:Y:S05]  /*54b0*/  BSYNC B1 ;  /* 0x0000000000017941 */ /* 0x000fea0003800000 */
.L_x_114:
        /* <DEDUP_REMOVED lines=12> */
.L_x_117:
[----:B------:R-:W-:Y:S05]  /*5580*/  BSYNC B1 ;  /* 0x0000000000017941 */ /* 0x000fea0003800000 */
.L_x_116:
        /* <DEDUP_REMOVED lines=12> */
.L_x_119:
[----:B------:R-:W-:Y:S05]  /*5650*/  BSYNC B1 ;  /* 0x0000000000017941 */ /* 0x000fea0003800000 */
.L_x_118:
        /* <DEDUP_REMOVED lines=12> */
.L_x_121:
[----:B------:R-:W-:Y:S05]  /*5720*/  BSYNC B1 ;  /* 0x0000000000017941 */ /* 0x000fea0003800000 */
.L_x_120:
        /* <DEDUP_REMOVED lines=12> */
.L_x_123:
[----:B------:R-:W-:Y:S05]  /*57f0*/  BSYNC B1 ;  /* 0x0000000000017941 */ /* 0x000fea0003800000 */
.L_x_122:
        /* <DEDUP_REMOVED lines=12> */
.L_x_125:
[----:B------:R-:W-:Y:S05]  /*58c0*/  BSYNC B1 ;  /* 0x0000000000017941 */ /* 0x000fea0003800000 */
.L_x_124:
        /* <DEDUP_REMOVED lines=12> */
.L_x_127:
[----:B------:R-:W-:Y:S05]  /*5990*/  BSYNC B1 ;  /* 0x0000000000017941 */ /* 0x000fea0003800000 */
.L_x_126:
        /* <DEDUP_REMOVED lines=12> */
.L_x_129:
[----:B------:R-:W-:Y:S05]  /*5a60*/  BSYNC B1 ;  /* 0x0000000000017941 */ /* 0x000fea0003800000 */
.L_x_128:
        /* <DEDUP_REMOVED lines=12> */
.L_x_131:
[----:B------:R-:W-:Y:S05]  /*5b30*/  BSYNC B1 ;  /* 0x0000000000017941 */ /* 0x000fea0003800000 */
.L_x_130:
        /* <DEDUP_REMOVED lines=12> */
.L_x_133:
[----:B------:R-:W-:Y:S05]  /*5c00*/  BSYNC B1 ;  /* 0x0000000000017941 */ /* 0x000fea0003800000 */
.L_x_132:
        /* <DEDUP_REMOVED lines=12> */
.L_x_135:
[----:B------:R-:W-:Y:S05]  /*5cd0*/  BSYNC B1 ;  /* 0x0000000000017941 */ /* 0x000fea0003800000 */
.L_x_134:
        /* <DEDUP_REMOVED lines=12> */
.L_x_137:
[----:B------:R-:W-:Y:S05]  /*5da0*/  BSYNC B1 ;  /* 0x0000000000017941 */ /* 0x000fea0003800000 */
.L_x_136:
        /* <DEDUP_REMOVED lines=12> */
.L_x_139:
[----:B------:R-:W-:Y:S05]  /*5e70*/  BSYNC B1 ;  /* 0x0000000000017941 */ /* 0x000fea0003800000 */
.L_x_138:
        /* <DEDUP_REMOVED lines=12> */
.L_x_141:
[----:B------:R-:W-:Y:S05]  /*5f40*/  BSYNC B1 ;  /* 0x0000000000017941 */ /* 0x000fea0003800000 */
.L_x_140:
        /* <DEDUP_REMOVED lines=12> */
.L_x_143:
[----:B------:R-:W-:Y:S05]  /*6010*/  BSYNC B1 ;  /* 0x0000000000017941 */ /* 0x000fea0003800000 */
.L_x_142:
        /* <DEDUP_REMOVED lines=12> */
.L_x_145:
[----:B------:R-:W-:Y:S05]  /*60e0*/  BSYNC B1 ;  /* 0x0000000000017941 */ /* 0x000fea0003800000 */
.L_x_144:
        /* <DEDUP_REMOVED lines=12> */
.L_x_147:
[----:B------:R-:W-:Y:S05]  /*61b0*/  BSYNC B1 ;  /* 0x0000000000017941 */ /* 0x000fea0003800000 */
.L_x_146:
        /* <DEDUP_REMOVED lines=12> */
.L_x_149:
[----:B------:R-:W-:Y:S05]  /*6280*/  BSYNC B1 ;  /* 0x0000000000017941 */ /* 0x000fea0003800000 */
.L_x_148:
        /* <DEDUP_REMOVED lines=12> */
.L_x_151:
[----:B------:R-:W-:Y:S05]  /*6350*/  BSYNC B1 ;  /* 0x0000000000017941 */ /* 0x000fea0003800000 */
.L_x_150:
        /* <DEDUP_REMOVED lines=12> */
.L_x_153:
[----:B------:R-:W-:Y:S05]  /*6420*/  BSYNC B1 ;  /* 0x0000000000017941 */ /* 0x000fea0003800000 */
.L_x_152:
        /* <DEDUP_REMOVED lines=12> */
.L_x_155:
[----:B------:R-:W-:Y:S05]  /*64f0*/  BSYNC B1 ;  /* 0x0000000000017941 */ /* 0x000fea0003800000 */
.L_x_154:
        /* <DEDUP_REMOVED lines=12> */
.L_x_157:
[----:B------:R-:W-:Y:S05]  /*65c0*/  BSYNC B1 ;  /* 0x0000000000017941 */ /* 0x000fea0003800000 */
.L_x_156:
        /* <DEDUP_REMOVED lines=12> */
.L_x_159:
[----:B------:R-:W-:Y:S05]  /*6690*/  BSYNC B1 ;  /* 0x0000000000017941 */ /* 0x000fea0003800000 */
.L_x_158:
        /* <DEDUP_REMOVED lines=12> */
.L_x_161:
[----:B------:R-:W-:Y:S05]  /*6760*/  BSYNC B1 ;  /* 0x0000000000017941 */ /* 0x000fea0003800000 */
.L_x_160:
        /* <DEDUP_REMOVED lines=12> */
.L_x_163:
[----:B------:R-:W-:Y:S05]  /*6830*/  BSYNC B1 ;  /* 0x0000000000017941 */ /* 0x000fea0003800000 */
.L_x_162:
        /* <DEDUP_REMOVED lines=12> */
.L_x_165:
[----:B------:R-:W-:Y:S05]  /*6900*/  BSYNC B1 ;  /* 0x0000000000017941 */ /* 0x000fea0003800000 */
.L_x_164:
        /* <DEDUP_REMOVED lines=12> */
.L_x_167:
[----:B------:R-:W-:Y:S05]  /*69d0*/  BSYNC B1 ;  /* 0x0000000000017941 */ /* 0x000fea0003800000 */
.L_x_166:
[----:B------:R-:W-:Y:S05]  /*69e0*/  @P2 BRA `(.L_x_168) ;  /* 0x0000001000302947 */ /* 0x000fea0003800000 */
[----:B-----5:R-:W-:-:S04]  /*69f0*/  LOP3.LUT R12, R12, 0xff, RZ, 0xc0, !PT ;  /* 0x000000ff0c0c7812 */ /* 0x020fc800078ec0ff */
[----:B------:R-:W-:-:S05]  /*6a00*/  F2FP.F16.E4M3.UNPACK_B R12, R12 ;  /* 0x0000000cff0c723e */ /* 0x000fca00020006ff */
[----:B------:R-:W-:-:S05]  /*6a10*/  HADD2.F32 R12, -RZ, R12.H0_H0 ;  /* 0x2000000cff0c7230 */ /* 0x000fca0000004100 */
[----:B0--34-:R-:W-:-:S04]  /*6a20*/  FMUL R7, R12, R9 ;  /* 0x000000090c077220 */ /* 0x019fc80000400000 */
[----:B------:R-:W-:-:S05]  /*6a30*/  FFMA R7, R20, R8, R7 ;  /* 0x0000000814077223 */ /* 0x000fca0000000007 */
[----:B------:R-:W-:-:S05]  /*6a40*/  F2FP.SATFINITE.E4M3.F32.PACK_AB_MERGE_C R7, RZ, R7, RZ ;  /* 0x00000007ff07723e */ /* 0x000fca00048070ff */
[----:B------:R0:W-:Y:S01]  /*6a50*/  STG.E.U8 desc[UR16][R10.64+0x39], R7 ;  /* 0x000039070a007986 */ /* 0x0001e2000c101110 */
[----:B------:R-:W-:Y:S05]  /*6a60*/  BRA `(.L_x_168) ;  /* 0x0000001000107947 */ /* 0x000fea0003800000 */
.L_x_39:
[C---:B------:R-:W-:Y:S01]  /*6a70*/  ISETP.GE.AND P1, PT, R32.reuse, 0x1, PT ;  /* 0x000000012000780c */ /* 0x040fe20003f26270 */
[-C--:B--2---:R-:W-:Y:S01]  /*6a80*/  FMUL R145, R145, R8.reuse ;  /* 0x0000000891917220 */ /* 0x084fe20000400000 */
[----:B------:R-:W-:Y:S01]  /*6a90*/  ISETP.GE.AND P2, PT, R32, 0x9, PT ;  /* 0x000000092000780c */ /* 0x000fe20003f46270 */
[-C--:B------:R-:W-:Y:S01]  /*6aa0*/  FMUL R144, R144, R8.reuse ;  /* 0x0000000890907220 */ /* 0x080fe20000400000 */
[----:B------:R-:W-:Y:S01]  /*6ab0*/  ISETP.LT.OR P3, PT, R31, 0x1, !P1 ;  /* 0x000000011f00780c */ /* 0x000fe20004f61670 */
[-C--:B------:R-:W-:Y:S01]  /*6ac0*/  FMUL R143, R143, R8.reuse ;  /* 0x000000088f8f7220 */ /* 0x080fe20000400000 */
[C---:B------:R-:W-:Y:S01]  /*6ad0*/  ISETP.LT.OR P6, PT, R31.reuse, 0x2, !P1 ;  /* 0x000000021f00780c */ /* 0x040fe20004fc1670 */
[-C--:B------:R-:W-:Y:S01]  /*6ae0*/  FMUL R142, R142, R8.reuse ;  /* 0x000000088e8e7220 */ /* 0x080fe20000400000 */
[----:B------:R-:W-:Y:S01]  /*6af0*/  ISETP.LT.OR P5, PT, R31, 0x1, !P2 ;  /* 0x000000011f00780c */ /* 0x000fe200057a1670 */
[-C--:B------:R-:W-:Y:S01]  /*6b00*/  FMUL R141, R141, R8.reuse ;  /* 0x000000088d8d7220 */ /* 0x080fe20000400000 */
[----:B------:R-:W-:Y:S01]  /*6b10*/  F2FP.SATFINITE.E4M3.F32.PACK_AB_MERGE_C R145, RZ, R145, RZ ;  /* 0x00000091ff91723e */ /* 0x000fe200048070ff */
[----:B------:R-:W-:Y:S01]  /*6b20*/  FMUL R140, R140, R8 ;  /* 0x000000088c8c7220 */ /* 0x000fe20000400000 */
[----:B------:R-:W-:Y:S01]  /*6b30*/  F2FP.SATFINITE.E4M3.F32.PACK_AB_MERGE_C R7, RZ, R144, RZ ;  /* 0x00000090ff07723e */ /* 0x000fe200048070ff */
[-C--:B------:R-:W-:Y:S01]  /*6b40*/  FMUL R139, R139, R8.reuse ;  /* 0x000000088b8b7220 */ /* 0x080fe20000400000 */
[----:B------:R-:W-:Y:S01]  /*6b50*/  F2FP.SATFINITE.E4M3.F32.PACK_AB_MERGE_C R143, RZ, R143, RZ ;  /* 0x0000008fff8f723e */ /* 0x000fe200048070ff */
[----:B------:R-:W-:Y:S01]  /*6b60*/  FMUL R138, R138, R8 ;  /* 0x000000088a8a7220 */ /* 0x000fe20000400000 */
[----:B------:R-:W-:Y:S01]  /*6b70*/  F2FP.SATFINITE.E4M3.F32.PACK_AB_MERGE_C R25, RZ, R142, RZ ;  /* 0x0000008eff19723e */ /* 0x000fe200048070ff */
[----:B------:R-:W-:Y:S01]  /*6b80*/  @!P3 STG.E.U8 desc[UR16][R16.64], R145 ;  /* 0x000000911000b986 */ /* 0x000fe2000c101110 */
[----:B------:R-:W-:Y:S01]  /*6b90*/  ISETP.LT.OR P3, PT, R31, 0x2, !P2 ;  /* 0x000000021f00780c */ /* 0x000fe20005761670 */
[-C--:B------:R-:W-:Y:S01]  /*6ba0*/  FMUL R137, R137, R8.reuse ;  /* 0x0000000889897220 */ /* 0x080fe20000400000 */
[----:B------:R-:W-:Y:S01]  /*6bb0*/  F2FP.SATFINITE.E4M3.F32.PACK_AB_MERGE_C R141, RZ, R141, RZ ;  /* 0x0000008dff8d723e */ /* 0x000fe200048070ff */
[----:B------:R0:W-:Y:S01]  /*6bc0*/  @!P6 STG.E.U8 desc[UR16][R16.64+0x1], R7 ;  /* 0x000001071000e986 */ /* 0x0001e2000c101110 */
[C---:B------:R-:W-:Y:S01]  /*6bd0*/  ISETP.LT.OR P6, PT, R31.reuse, 0x9, !P1 ;  /* 0x000000091f00780c */ /* 0x040fe20004fc1670 */
[-C--:B------:R-:W-:Y:S01]  /*6be0*/  FMUL R136, R136, R8.reuse ;  /* 0x0000000888887220 */ /* 0x080fe20000400000 */
[----:B------:R-:W-:Y:S01]  /*6bf0*/  F2FP.SATFINITE.E4M3.F32.PACK_AB_MERGE_C R139, RZ, R139, RZ ;  /* 0x0000008bff8b723e */ /* 0x000fe200048070ff */
[----:B------:R-:W-:Y:S01]  /*6c00*/  @!P5 STG.E.U8 desc[UR16][R14.64], R143 ;  /* 0x0000008f0e00d986 */ /* 0x000fe2000c101110 */
[----:B------:R-:W-:Y:S01]  /*6c10*/  ISETP.LT.OR P5, PT, R31, 0xa, !P1 ;  /* 0x0000000a1f00780c */ /* 0x000fe20004fa1670 */
[----:B------:R-:W-:Y:S01]  /*6c20*/  FMUL R135, R135, R8 ;  /* 0x0000000887877220 */ /* 0x000fe20000400000 */
[----:B------:R-:W-:Y:S01]  /*6c30*/  F2FP.SATFINITE.E4M3.F32.PACK_AB_MERGE_C R27, RZ, R138, RZ ;  /* 0x0000008aff1b723e */ /* 0x000fe200048070ff */
[-C--:B------:R-:W-:Y:S01]  /*6c40*/  FMUL R134, R134, R8.reuse ;  /* 0x0000000886867220 */ /* 0x080fe20000400000 */
[----:B------:R-:W-:Y:S01]  /*6c50*/  F2FP.SATFINITE.E4M3.F32.PACK_AB_MERGE_C R137, RZ, R137, RZ ;  /* 0x00000089ff89723e */ /* 0x000fe200048070ff */
[----:B------:R1:W-:Y:S01]  /*6c60*/  @!P3 STG.E.U8 desc[UR16][R14.64+0x1], R25 ;  /* 0x000001190e00b986 */ /* 0x0003e2000c101110 */
[----:B------:R-:W-:Y:S01]  /*6c70*/  ISETP.LT.OR P3, PT, R31, 0x9, !P2 ;  /* 0x000000091f00780c */ /* 0x000fe20005761670 */
[----:B------:R-:W-:Y:S01]  /*6c80*/  FMUL R133, R133, R8 ;  /* 0x0000000885857220 */ /* 0x000fe20000400000 */
[----:B0-----:R-:W-:Y:S01]  /*6c90*/  F2FP.SATFINITE.E4M3.F32.PACK_AB_MERGE_C R7, RZ, R140, RZ ;  /* 0x0000008cff07723e */ /* 0x001fe200048070ff */
[----:B------:R-:W-:Y:S01]  /*6ca0*/  @!P6 STG.E.U8 desc[UR16][R16.64+0x8], R141 ;  /* 0x0000088d1000e986 */ /* 0x000fe2000c101110 */
[C---:B------:R-:W-:Y:S01]  /*6cb0*/  ISETP.LT.OR P6, PT, R31.reuse, 0xa, !P2 ;  /* 0x0000000a1f00780c */ /* 0x040fe200057c1670 */
[-C--:B------:R-:W-:Y:S01]  /*6cc0*/  FMUL R132, R132, R8.reuse ;  /* 0x0000000884847220 */ /* 0x080fe20000400000 */
[----:B------:R-:W-:Y:S01]  /*6cd0*/  F2FP.SATFINITE.E4M3.F32.PACK_AB_MERGE_C R135, RZ, R135, RZ ;  /* 0x00000087ff87723e */ /* 0x000fe200048070ff */
[----:B------:R0:W-:Y:S01]  /*6ce0*/  @!P5 STG.E.U8 desc[UR16][R16.64+0x9], R7 ;  /* 0x000009071000d986 */ /* 0x0001e2000c101110 */
[----:B------:R-:W-:Y:S01]  /*6cf0*/  ISETP.LT.OR P5, PT, R31, 0x11, !P1 ;  /* 0x000000111f00780c */ /* 0x000fe20004fa1670 */
[-C--:B------:R-:W-:Y:S01]  /*6d00*/  FMUL R131, R131, R8.reuse ;  /* 0x0000000883837220 */ /* 0x080fe20000400000 */
[----:B------:R-:W-:Y:S01]  /*6d10*/  F2FP.SATFINITE.E4M3.F32.PACK_AB_MERGE_C R133, RZ, R133, RZ ;  /* 0x00000085ff85723e */ /* 0x000fe200048070ff */
[----:B------:R-:W-:Y:S01]  /*6d20*/  FMUL R130, R130, R8 ;  /* 0x0000000882827220 */ /* 0x000fe20000400000 */
[----:B-1----:R-:W-:Y:S01]  /*6d30*/  F2FP.SATFINITE.E4M3.F32.PACK_AB_MERGE_C R25, RZ, R134, RZ ;  /* 0x00000086ff19723e */ /* 0x002fe200048070ff */
[----:B------:R-:W-:Y:S01]  /*6d40*/  @!P3 STG.E.U8 desc[UR16][R14.64+0x8], R139 ;  /* 0x0000088b0e00b986 */ /* 0x000fe2000c101110 */
[----:B------:R-:W-:Y:S01]  /*6d50*/  ISETP.LT.OR P3, PT, R31, 0x12, !P1 ;  /* 0x000000121f00780c */ /* 0x000fe20004f61670 */
[-C--:B------:R-:W-:Y:S01]  /*6d60*/  FMUL R129, R129, R8.reuse ;  /* 0x0000000881817220 */ /* 0x080fe20000400000 */
[----:B------:R-:W-:Y:S01]  /*6d70*/  F2FP.SATFINITE.E4M3.F32.PACK_AB_MERGE_C R131, RZ, R131, RZ ;  /* 0x00000083ff83723e */ /* 0x000fe200048070ff */
[----:B------:R1:W-:Y:S01]  /*6d80*/  @!P6 STG.E.U8 desc[UR16][R14.64+0x9], R27 ;  /* 0x0000091b0e00e986 */ /* 0x0003e2000c101110 */
[C---:B------:R-:W-:Y:S01]  /*6d90*/  ISETP.LT.OR P6, PT, R31.reuse, 0x11, !P2 ;  /* 0x000000111f00780c */ /* 0x040fe200057c1670 */
[----:B------:R-:W-:Y:S01]  /*6da0*/  FMUL R128, R128, R8 ;  /* 0x0000000880807220 */ /* 0x000fe20000400000 */
[----:B0-----:R-:W-:Y:S01]  /*6db0*/  F2FP.SATFINITE.E4M3.F32.PACK_AB_MERGE_C R7, RZ, R136, RZ ;  /* 0x00000088ff07723e */ /* 0x001fe200048070ff */
[----:B------:R-:W-:Y:S01]  /*6dc0*/  @!P5 STG.E.U8 desc[UR16][R16.64+0x10], R137 ;  /* 0x000010891000d986 */ /* 0x000fe2000c101110 */
[----:B------:R-:W-:Y:S01]  /*6dd0*/  ISETP.LT.OR P5, PT, R31, 0x12, !P2 ;  /* 0x000000121f00780c */ /* 0x000fe200057a1670 */
[-C--:B------:R-:W-:Y:S01]  /*6de0*/  FMUL R127, R127, R8.reuse ;  /* 0x000000087f7f7220 */ /* 0x080fe20000400000 */
[----:B------:R-:W-:Y:S01]  /*6df0*/  F2FP.SATFINITE.E4M3.F32.PACK_AB_MERGE_C R129, RZ, R129, RZ ;  /* 0x00000081ff81723e */ /* 0x000fe200048070ff */
[-C--:B------:R-:W-:Y:S01]  /*6e00*/  FMUL R126, R126, R8.reuse ;  /* 0x000000087e7e7220 */ /* 0x080fe20000400000 */
[-C--:B------:R-:W-:Y:S01]  /*6e10*/  FMUL R125, R125, R8.reuse ;  /* 0x000000087d7d7220 */ /* 0x080fe20000400000 */
[----:B------:R0:W-:Y:S01]  /*6e20*/  @!P3 STG.E.U8 desc[UR16][R16.64+0x11], R7 ;  /* 0x000011071000b986 */ /* 0x0001e2000c101110 */
[C---:B------:R-:W-:Y:S01]  /*6e30*/  ISETP.LT.OR P3, PT, R31.reuse, 0x19, !P1 ;  /* 0x000000191f00780c */ /* 0x040fe20004f61670 */
[----:B------:R-:W-:Y:S01]  /*6e40*/  FMUL R124, R124, R8 ;  /* 0x000000087c7c7220 */ /* 0x000fe20000400000 */
[----:B-1----:R-:W-:Y:S01]  /*6e50*/  F2FP.SATFINITE.E4M3.F32.PACK_AB_MERGE_C R27, RZ, R132, RZ ;  /* 0x00000084ff1b723e */ /* 0x002fe200048070ff */
[----:B------:R-:W-:Y:S01]  /*6e60*/  @!P6 STG.E.U8 desc[UR16][R14.64+0x10], R135 ;  /* 0x000010870e00e986 */ /* 0x000fe2000c101110 */
[----:B------:R-:W-:Y:S01]  /*6e70*/  ISETP.LT.OR P6, PT, R31, 0x1a, !P1 ;  /* 0x0000001a1f00780c */ /* 0x000fe20004fc1670 */
[-C--:B------:R-:W-:Y:S01]  /*6e80*/  FMUL R123, R123, R8.reuse ;  /* 0x000000087b7b7220 */ /* 0x080fe20000400000 */
[----:B------:R-:W-:Y:S01]  /*6e90*/  F2FP.SATFINITE.E4M3.F32.PACK_AB_MERGE_C R127, RZ, R127, RZ ;  /* 0x0000007fff7f723e */ /* 0x000fe200048070ff */
[----:B------:R1:W-:Y:S01]  /*6ea0*/  @!P5 STG.E.U8 desc[UR16][R14.64+0x11], R25 ;  /* 0x000011190e00d986 */ /* 0x0003e2000c101110 */
[----:B------:R-:W-:Y:S01]  /*6eb0*/  ISETP.LT.OR P5, PT, R31, 0x19, !P2 ;  /* 0x000000191f00780c */ /* 0x000fe200057a1670 */
[-C--:B------:R-:W-:Y:S01]  /*6ec0*/  FMUL R122, R122, R8.reuse ;  /* 0x000000087a7a7220 */ /* 0x080fe20000400000 */
[----:B------:R-:W-:Y:S01]  /*6ed0*/  F2FP.SATFINITE.E4M3.F32.PACK_AB_MERGE_C R125, RZ, R125, RZ ;  /* 0x0000007dff7d723e */ /* 0x000fe200048070ff */
        /* <DEDUP_REMOVED lines=8> */
[----:B------:R-:W-:Y:S01]  /*6f60*/  FMUL R119, R119, R8 ;  /* 0x0000000877777220 */ /* 0x000fe20000400000 */
[----:B-1----:R-:W-:Y:S01]  /*6f70*/  F2FP.SATFINITE.E4M3.F32.PACK_AB_MERGE_C R25, RZ, R128, RZ ;  /* 0x00000080ff19723e */ /* 0x002fe200048070ff */
[----:B------:R-:W-:Y:S01]  /*6f80*/  @!P5 STG.E.U8 desc[UR16][R14.64+0x18], R131 ;  /* 0x000018830e00d986 */ /* 0x000fe2000c101110 */
[----:B------:R-:W-:Y:S01]  /*6f90*/  ISETP.LT.OR P5, PT, R31, 0x22, !P1 ;  /* 0x000000221f00780c */ /* 0x000fe20004fa1670 */
[-C--:B------:R-:W-:Y:S01]  /*6fa0*/  FMUL R118, R118, R8.reuse ;  /* 0x0000000876767220 */ /* 0x080fe20000400000 */
[----:B------:R-:W-:Y:S01]  /*6fb0*/  F2FP.SATFINITE.E4M3.F32.PACK_AB_MERGE_C R121, RZ, R121, RZ ;  /* 0x00000079ff79723e */ /* 0x000fe200048070ff */
[-C--:B------:R-:W-:Y:S01]  /*6fc0*/  FMUL R117, R117, R8.reuse ;  /* 0x0000000875757220 */ /* 0x080fe20000400000 */
[----:B------:R-:W-:Y:S01]  /*6fd0*/  F2FP.SATFINITE.E4M3.F32.PACK_AB_MERGE_C R119, RZ, R119, RZ ;  /* 0x00000077ff77723e */ /* 0x000fe200048070ff */
[----:B------:R1:W-:Y:S01]  /*6fe0*/  @!P3 STG.E.U8 desc[UR16][R14.64+0x19], R7 ;  /* 0x000019070e00b986 */ /* 0x0003e2000c101110 */
[C---:B------:R-:W-:Y:S01]  /*6ff0*/  ISETP.LT.OR P3, PT, R31.reuse, 0x21, !P2 ;  /* 0x000000211f00780c */ /* 0x040fe20005761670 */
        /* <DEDUP_REMOVED lines=9> */
[----:B------:R-:W-:Y:S01]  /*7090*/  FMUL R113, R113, R8 ;  /* 0x0000000871717220 */ /* 0x000fe20000400000 */
[----:B-1----:R-:W-:Y:S01]  /*70a0*/  F2FP.SATFINITE.E4M3.F32.PACK_AB_MERGE_C R7, RZ, R124, RZ ;  /* 0x0000007cff07723e */ /* 0x002fe200048070ff */
[-C--:B------:R-:W-:Y:S01]  /*70b0*/  FMUL R112, R112, R8.reuse ;  /* 0x0000000870707220 */ /* 0x080fe20000400000 */
        /* <DEDUP_REMOVED lines=29> */
[----:B------:R-:W-:Y:S01]  /*7290*/  ISETP.LT.OR P3, PT, R31, 0x32, !P2 ;  /* 0x000000321f00780c */ /* 0x000fe20005761670 */
[-C--:B------:R-:W-:Y:S01]  /*72a0*/  FMUL R103, R103, R8.reuse ;  /* 0x0000000867677220 */ /* 0x080fe20000400000 */
[----:B------:R-:W-:Y:S01]  /*72b0*/  F2FP.SATFINITE.E4M3.F32.PACK_AB_MERGE_C R105, RZ, R105, RZ ;  /* 0x00000069ff69723e */ /* 0x000fe200048070ff */
[----:B------:R0:W-:Y:S01]  /*72c0*/  @!P6 STG.E.U8 desc[UR16][R16.64+0x31], R27 ;  /* 0x0000311b1000e986 */ /* 0x0001e2000c101110 */
[C---:B------:R-:W-:Y:S01]  /*72d0*/  ISETP.LT.OR P6, PT, R31.reuse, 0x39, !P1 ;  /* 0x000000391f00780c */ /* 0x040fe20004fc1670 */
[-C--:B------:R-:W-:Y:S01]  /*72e0*/  FMUL R102, R102, R8.reuse ;  /* 0x0000000866667220 */ /* 0x080fe20000400000 */
[C---:B------:R-:W-:Y:S01]  /*72f0*/  ISETP.LT.OR P1, PT, R31.reuse, 0x3a, !P1 ;  /* 0x0000003a1f00780c */ /* 0x040fe20004f21670 */
[----:B------:R-:W-:Y:S01]  /*7300*/  @!P5 STG.E.U8 desc[UR16][R14.64+0x30], R119 ;  /* 0x000030770e00d986 */ /* 0x000fe2000c101110 */
[C---:B------:R-:W-:Y:S01]  /*7310*/  ISETP.LT.OR P5, PT, R31.reuse, 0x39, !P2 ;  /* 0x000000391f00780c */ /* 0x040fe200057a1670 */
[-C--:B------:R-:W-:Y:S01]  /*7320*/  FMUL R100, R100, R8.reuse ;  /* 0x0000000864647220 */ /* 0x080fe20000400000 */
[----:B------:R-:W-:Y:S01]  /*7330*/  ISETP.LT.OR P2, PT, R31, 0x3a, !P2 ;  /* 0x0000003a1f00780c */ /* 0x000fe20005741670 */
[----:B------:R-:W-:Y:S01]  /*7340*/  FMUL R101, R101, R8 ;  /* 0x0000000865657220 */ /* 0x000fe20000400000 */
[----:B-1----:R-:W-:Y:S01]  /*7350*/  F2FP.SATFINITE.E4M3.F32.PACK_AB_MERGE_C R25, RZ, R116, RZ ;  /* 0x00000074ff19723e */ /* 0x002fe200048070ff */
[----:B------:R1:W-:Y:S01]  /*7360*/  @!P3 STG.E.U8 desc[UR16][R14.64+0x31], R7 ;  /* 0x000031070e00b986 */ /* 0x0003e2000c101110 */
[C---:B------:R-:W-:Y:S01]  /*7370*/  ISETP.GE.AND P3, PT, R32.reuse, 0x89, PT ;  /* 0x000000892000780c */ /* 0x040fe20003f66270 */
[----:B------:R-:W-:Y:S01]  /*7380*/  FMUL R99, R99, R8 ;  /* 0x0000000863637220 */ /* 0x000fe20000400000 */
[----:B0-----:R-:W-:Y:S01]  /*7390*/  F2FP.SATFINITE.E4M3.F32.PACK_AB_MERGE_C R27, RZ, R114, RZ ;  /* 0x00000072ff1b723e */ /* 0x001fe200048070ff */
[----:B------:R-:W-:Y:S01]  /*73a0*/  @!P6 STG.E.U8 desc[UR16][R16.64+0x38], R117 ;  /* 0x000038751000e986 */ /* 0x000fe2000c101110 */
[----:B------:R-:W-:Y:S01]  /*73b0*/  ISETP.GE.AND P6, PT, R32, 0x81, PT ;  /* 0x000000812000780c */ /* 0x000fe20003fc6270 */
[-C--:B------:R-:W-:Y:S01]  /*73c0*/  FMUL R98, R98, R8.reuse ;  /* 0x0000000862627220 */ /* 0x080fe20000400000 */
[----:B------:R-:W-:Y:S01]  /*73d0*/  F2FP.SATFINITE.E4M3.F32.PACK_AB_MERGE_C R103, RZ, R103, RZ ;  /* 0x00000067ff67723e */ /* 0x000fe200048070ff */
[----:B------:R0:W-:Y:S01]  /*73e0*/  @!P1 STG.E.U8 desc[UR16][R16.64+0x39], R25 ;  /* 0x0000391910009986 */ /* 0x0001e2000c101110 */
[----:B------:R-:W-:Y:S01]  /*73f0*/  ISETP.LT.OR P1, PT, R31, 0x1, !P6 ;  /* 0x000000011f00780c */ /* 0x000fe20007721670 */
[-C--:B------:R-:W-:Y:S01]  /*7400*/  FMUL R97, R97, R8.reuse ;  /* 0x0000000861617220 */ /* 0x080fe20000400000 */
[----:B------:R-:W-:Y:S01]  /*7410*/  F2FP.SATFINITE.E4M3.F32.PACK_AB_MERGE_C R101, RZ, R101, RZ ;  /* 0x00000065ff65723e */ /* 0x000fe200048070ff */
[----:B------:R-:W-:Y:S01]  /*7420*/  @!P2 STG.E.U8 desc[UR16][R14.64+0x39], R27 ;  /* 0x0000391b0e00a986 */ /* 0x000fe2000c101110 */
[C---:B------:R-:W-:Y:S01]  /*7430*/  ISETP.LT.OR P2, PT, R31.reuse, 0x2, !P6 ;  /* 0x000000021f00780c */ /* 0x040fe20007741670 */
[----:B------:R-:W-:Y:S01]  /*7440*/  FMUL R96, R96, R8 ;  /* 0x0000000860607220 */ /* 0x000fe20000400000 */
[----:B-1----:R-:W-:Y:S01]  /*7450*/  F2FP.SATFINITE.E4M3.F32.PACK_AB_MERGE_C R7, RZ, R112, RZ ;  /* 0x00000070ff07723e */ /* 0x002fe200048070ff */
        /* <DEDUP_REMOVED lines=45> */
[----:B------:R-:W-:Y:S01]  /*7730*/  FMUL R20, R20, R8 ;  /* 0x0000000814147220 */ /* 0x000fe20000400000 */
[----:B------:R-:W-:-:S03]  /*7740*/  F2FP.SATFINITE.E4M3.F32.PACK_AB_MERGE_C R19, RZ, R19, RZ ;  /* 0x00000013ff13723e */ /* 0x000fc600048070ff */
[----:B------:R-:W-:Y:S02]  /*7750*/  F2FP.SATFINITE.E4M3.F32.PACK_AB_MERGE_C R21, RZ, R21, RZ ;  /* 0x00000015ff15723e */ /* 0x000fe400048070ff */
[----:B-1----:R-:W-:Y:S01]  /*7760*/  F2FP.SATFINITE.E4M3.F32.PACK_AB_MERGE_C R7, RZ, R100, RZ ;  /* 0x00000064ff07723e */ /* 0x002fe200048070ff */
[----:B------:R0:W-:Y:S01]  /*7770*/  @!P2 STG.E.U8 desc[UR16][R12.64+0x11], R15 ;  /* 0x0000110f0c00a986 */ /* 0x0001e2000c101110 */
[----:B------:R-:W-:-:S03]  /*7780*/  ISETP.LT.OR P2, PT, R31, 0x1a, !P6 ;  /* 0x0000001a1f00780c */ /* 0x000fc60007741670 */
[----:B------:R-:W-:Y:S01]  /*7790*/  @!P1 STG.E.U8 desc[UR16][R10.64+0x10], R103 ;  /* 0x000010670a009986 */ /* 0x000fe2000c101110 */
[----:B------:R-:W-:-:S03]  /*77a0*/  ISETP.LT.OR P1, PT, R31, 0x19, !P6 ;  /* 0x000000191f00780c */ /* 0x000fc60007721670 */
[----:B------:R1:W-:Y:S01]  /*77b0*/  @!P5 STG.E.U8 desc[UR16][R10.64+0x11], R17 ;  /* 0x000011110a00d986 */ /* 0x0003e2000c101110 */
[----:B------:R-:W-:Y:S02]  /*77c0*/  ISETP.LT.OR P5, PT, R31, 0x19, !P3 ;  /* 0x000000191f00780c */ /* 0x000fe40005fa1670 */
[----:B0-----:R-:W-:-:S03]  /*77d0*/  F2FP.SATFINITE.E4M3.F32.PACK_AB_MERGE_C R15, RZ, R98, RZ ;  /* 0x00000062ff0f723e */ /* 0x001fc600048070ff */
[----:B------:R0:W-:Y:S01]  /*77e0*/  @!P2 STG.E.U8 desc[UR16][R12.64+0x19], R7 ;  /* 0x000019070c00a986 */ /* 0x0001e2000c101110 */
[----:B------:R-:W-:-:S03]  /*77f0*/  ISETP.LT.OR P2, PT, R31, 0x1a, !P3 ;  /* 0x0000001a1f00780c */ /* 0x000fc60005f41670 */
[----:B------:R-:W-:Y:S01]  /*7800*/  @!P1 STG.E.U8 desc[UR16][R12.64+0x18], R101 ;  /* 0x000018650c009986 */ /* 0x000fe2000c101110 */
[C---:B------:R-:W-:Y:S02]  /*7810*/  ISETP.LT.OR P1, PT, R31.reuse, 0x21, !P6 ;  /* 0x000000211f00780c */ /* 0x040fe40007721670 */
[----:B-1----:R-:W-:Y:S01]  /*7820*/  F2FP.SATFINITE.E4M3.F32.PACK_AB_MERGE_C R17, RZ, R96, RZ ;  /* 0x00000060ff11723e */ /* 0x002fe200048070ff */
[----:B------:R-:W-:Y:S01]  /*7830*/  @!P5 STG.E.U8 desc[UR16][R10.64+0x18], R99 ;  /* 0x000018630a00d986 */ /* 0x000fe2000c101110 */
[----:B------:R-:W-:Y:S02]  /*7840*/  ISETP.LT.OR P5, PT, R31, 0x22, !P6 ;  /* 0x000000221f00780c */ /* 0x000fe400077a1670 */
[----:B0-----:R-:W-:-:S03]  /*7850*/  F2FP.SATFINITE.E4M3.F32.PACK_AB_MERGE_C R7, RZ, R94, RZ ;  /* 0x0000005eff07723e */ /* 0x001fc600048070ff */
        /* <DEDUP_REMOVED lines=21> */
[----:B0-----:R-:W-:-:S07]  /*79b0*/  F2FP.SATFINITE.E4M3.F32.PACK_AB_MERGE_C R15, RZ, R18, RZ ;  /* 0x00000012ff0f723e */ /* 0x001fce00048070ff */
[----:B------:R-:W-:Y:S01]  /*79c0*/  @!P1 STG.E.U8 desc[UR16][R12.64+0x30], R89 ;  /* 0x000030590c009986 */ /* 0x000fe2000c101110 */
[C---:B------:R-:W-:Y:S02]  /*79d0*/  ISETP.LT.OR P1, PT, R31.reuse, 0x39, !P6 ;  /* 0x000000391f00780c */ /* 0x040fe40007721670 */
[C---:B------:R-:W-:Y:S01]  /*79e0*/  ISETP.LT.OR P6, PT, R31.reuse, 0x3a, !P6 ;  /* 0x0000003a1f00780c */ /* 0x040fe200077c1670 */
[----:B------:R0:W-:Y:S01]  /*79f0*/  @!P5 STG.E.U8 desc[UR16][R12.64+0x31], R7 ;  /* 0x000031070c00d986 */ /* 0x0001e2000c101110 */
[C---:B------:R-:W-:Y:S02]  /*7a00*/  ISETP.LT.OR P5, PT, R31.reuse, 0x32, !P3 ;  /* 0x000000321f00780c */ /* 0x040fe40005fa1670 */
[----:B-1----:R-:W-:Y:S01]  /*7a10*/  F2FP.SATFINITE.E4M3.F32.PACK_AB_MERGE_C R17, RZ, R20, RZ ;  /* 0x00000014ff11723e */ /* 0x002fe200048070ff */
[----:B------:R1:W-:Y:S01]  /*7a20*/  @!P2 STG.E.U8 desc[UR16][R10.64+0x30], R23 ;  /* 0x000030170a00a986 */ /* 0x0003e2000c101110 */
[C---:B------:R-:W-:Y:S02]  /*7a30*/  ISETP.LT.OR P2, PT, R31.reuse, 0x39, !P3 ;  /* 0x000000391f00780c */ /* 0x040fe40005f41670 */
[----:B------:R-:W-:-:S02]  /*7a40*/  ISETP.LT.OR P3, PT, R31, 0x3a, !P3 ;  /* 0x0000003a1f00780c */ /* 0x000fc40005f61670 */
[----:B0-----:R-:W-:-:S05]  /*7a50*/  F2FP.SATFINITE.E4M3.F32.PACK_AB_MERGE_C R7, RZ, R22, RZ ;  /* 0x00000016ff07723e */ /* 0x001fca00048070ff */
[----:B------:R1:W-:Y:S04]  /*7a60*/  @!P5 STG.E.U8 desc[UR16][R10.64+0x31], R7 ;  /* 0x000031070a00d986 */ /* 0x0003e8000c101110 */
[----:B------:R1:W-:Y:S04]  /*7a70*/  @!P1 STG.E.U8 desc[UR16][R12.64+0x38], R19 ;  /* 0x000038130c009986 */ /* 0x0003e8000c101110 */
[----:B------:R1:W-:Y:S04]  /*7a80*/  @!P6 STG.E.U8 desc[UR16][R12.64+0x39], R15 ;  /* 0x0000390f0c00e986 */ /* 0x0003e8000c101110 */
[----:B------:R1:W-:Y:S04]  /*7a90*/  @!P2 STG.E.U8 desc[UR16][R10.64+0x38], R21 ;  /* 0x000038150a00a986 */ /* 0x0003e8000c101110 */
[----:B------:R1:W-:Y:S02]  /*7aa0*/  @!P3 STG.E.U8 desc[UR16][R10.64+0x39], R17 ;  /* 0x000039110a00b986 */ /* 0x0003e4000c101110 */
.L_x_168:
[----:B------:R-:W-:Y:S05]  /*7ab0*/  BSYNC B0 ;  /* 0x0000000000007941 */ /* 0x000fea0003800000 */
.L_x_38:
[----:B------:R-:W-:Y:S01]  /*7ac0*/  ULDC UR6, c[0x0][0xc] ;  /* 0x0000030000067ab9 */ /* 0x000fe20000000800 */
[----:B------:R-:W-:Y:S01]  /*7ad0*/  ULDC UR7, c[0x0][0x10] ;  /* 0x0000040000077ab9 */ /* 0x000fe20000000800 */
[----:B01-34-:R-:W0:Y:S01]  /*7ae0*/  LDC R7, c[0x0][0x14] ;  /* 0x00000500ff077b82 */ /* 0x01be220000000800 */
[----:B------:R-:W-:Y:S01]  /*7af0*/  UIMAD.WIDE.U32 UR6, UR6, UR7, URZ ;  /* 0x00000007060672a5 */ /* 0x000fe2000f8e003f */
[----:B------:R-:W-:Y:S02]  /*7b00*/  IMAD.MOV.U32 R10, RZ, RZ, -0x1 ;  /* 0xffffffffff0a7424 */ /* 0x000fe400078e00ff */
[----:B------:R-:W-:-:S03]  /*7b10*/  IMAD.MOV.U32 R6, RZ, RZ, -0x1 ;  /* 0xffffffffff067424 */ /* 0x000fc600078e00ff */
[----:B0-----:R-:W-:-:S04]  /*7b20*/  IMAD.WIDE.U32 R2, R7, UR6, R2 ;  /* 0x0000000607027c25 */ /* 0x001fc8000f8e0002 */
[----:B------:R-:W-:Y:S01]  /*7b30*/  IMAD R7, R7, UR7, RZ ;  /* 0x0000000707077c24 */ /* 0x000fe2000f8e02ff */
[----:B------:R-:W-:Y:S02]  /*7b40*/  ULDC.64 UR6, c[0x0][0x650] ;  /* 0x0001940000067ab9 */ /* 0x000fe40000000a00 */
[----:B------:R-:W-:Y:S01]  /*7b50*/  ISETP.GE.U32.AND P1, PT, R2, UR6, PT ;  /* 0x0000000602007c0c */ /* 0x000fe2000bf26070 */
[--C-:B------:R-:W-:Y:S01]  /*7b60*/  IMAD.IADD R3, R3, 0x1, R7.reuse ;  /* 0x0000000103037824 */ /* 0x100fe200078e0207 */
[----:B------:R-:W-:-:S04]  /*7b70*/  PRMT R7, RZ, 0x7610, R7 ;  /* 0x00007610ff077816 */ /* 0x000fc80000000007 */
[----:B------:R-:W-:-:S13]  /*7b80*/  ISETP.GE.U32.AND.EX P1, PT, R3, UR7, PT, P1 ;  /* 0x0000000703007c0c */ /* 0x000fda000bf26110 */
[----:B------:R-:W-:Y:S05]  /*7b90*/  @P1 BRA `(.L_x_169) ;  /* 0x0000000400601947 */ /* 0x000fea0003800000 */
[----:B------:R-:W0:Y:S01]  /*7ba0*/  S2R R20, SR_CTAID.X ;  /* 0x0000000000147919 */ /* 0x000e220000002500 */
[----:B------:R-:W1:Y:S01]  /*7bb0*/  LDC.64 R14, c[0x0][0x628] ;  /* 0x00018a00ff0e7b82 */ /* 0x000e620000000a00 */
[----:B------:R-:W-:Y:S01]  /*7bc0*/  ULDC UR6, c[0x0][0x150] ;  /* 0x0000540000067ab9 */ /* 0x000fe20000000800 */
[----:B-----5:R-:W-:Y:S01]  /*7bd0*/  IMAD.MOV.U32 R12, RZ, RZ, R2 ;  /* 0x000000ffff0c7224 */ /* 0x020fe200078e0002 */
[----:B------:R-:W3:Y:S01]  /*7be0*/  S2R R22, SR_CTAID.Y ;  /* 0x0000000000167919 */ /* 0x000ee20000002600 */
[----:B------:R-:W-:-:S04]  /*7bf0*/  IMAD.MOV.U32 R13, RZ, RZ, R3 ;  /* 0x000000ffff0d7224 */ /* 0x000fc800078e0003 */
[----:B------:R-:W4:Y:S08]  /*7c00*/  LDC R23, c[0x0][0x144] ;  /* 0x00005100ff177b82 */ /* 0x000f300000000800 */
[----:B--2---:R-:W2:Y:S08]  /*7c10*/  LDC R16, c[0x0][0x630] ;  /* 0x00018c00ff107b82 */ /* 0x004eb00000000800 */
[----:B------:R-:W2:Y:S01]  /*7c20*/  LDC.64 R18, c[0x0][0x620] ;  /* 0x00018800ff127b82 */ /* 0x000ea20000000a00 */
[----:B-1----:R-:W-:-:S04]  /*7c30*/  ISETP.NE.U32.AND P1, PT, R14, RZ, PT ;  /* 0x000000ff0e00720c */ /* 0x002fc80003f25070 */
[----:B------:R-:W-:Y:S02]  /*7c40*/  ISETP.NE.AND.EX P1, PT, R15, RZ, PT, P1 ;  /* 0x000000ff0f00720c */ /* 0x000fe40003f25310 */
[----:B0-----:R-:W-:-:S05]  /*7c50*/  I2FP.F32.U32 R6, R20 ;  /* 0x0000001400067245 */ /* 0x001fca0000201000 */
[----:B------:R-:W-:-:S04]  /*7c60*/  FMUL R6, R6, UR6 ;  /* 0x0000000606067c20 */ /* 0x000fc80008400000 */
[----:B------:R0:W1:Y:S02]  /*7c70*/  F2I.U32.TRUNC.NTZ R21, R6 ;  /* 0x0000000600157305 */ /* 0x000064000020f000 */
[----:B---34-:R-:W-:Y:S05]  /*7c80*/  @!P1 BRA `(.L_x_170) ;  /* 0x0000000000289947 */ /* 0x018fea0003800000 */
[----:B------:R-:W3:Y:S02]  /*7c90*/  LDC R7, c[0x0][0x634] ;  /* 0x00018d00ff077b82 */ /* 0x000ee40000000800 */
[----:B---3--:R-:W-:-:S05]  /*7ca0*/  IADD3 R13, P1, R2, R7, RZ ;  /* 0x00000007020d7210 */ /* 0x008fca0007f3e0ff */
[----:B------:R-:W-:-:S04]  /*7cb0*/  IMAD.X R17, RZ, RZ, R3, P1 ;  /* 0x000000ffff117224 */ /* 0x000fc800008e0603 */
[----:B0-----:R-:W-:-:S04]  /*7cc0*/  IMAD.WIDE.U32 R6, R17, R14, RZ ;  /* 0x0000000e11067225 */ /* 0x001fc800078e00ff */
[----:B------:R-:W-:-:S04]  /*7cd0*/  IMAD.WIDE.U32 R10, P1, R13, R15, R6 ;  /* 0x0000000f0d0a7225 */ /* 0x000fc80007820006 */
[----:B------:R-:W-:-:S04]  /*7ce0*/  IMAD.WIDE.U32 R6, R13, R14, RZ ;  /* 0x0000000e0d067225 */ /* 0x000fc800078e00ff */
[----:B------:R-:W-:Y:S01]  /*7cf0*/  IMAD.X R13, RZ, RZ, RZ, P1 ;  /* 0x000000ffff0d7224 */ /* 0x000fe200008e06ff */
[----:B------:R-:W-:Y:S01]  /*7d00*/  IADD3 RZ, P1, R7, R10, RZ ;  /* 0x0000000a07ff7210 */ /* 0x000fe20007f3e0ff */
[----:B------:R-:W-:-:S04]  /*7d10*/  IMAD.MOV.U32 R12, RZ, RZ, R11 ;  /* 0x000000ffff0c7224 */ /* 0x000fc800078e000b */
[----:B------:R-:W-:-:S08]  /*7d20*/  IMAD.WIDE.U32.X R12, R17, R15, R12, P1 ;  /* 0x0000000f110c7225 */ /* 0x000fd000008e040c */
.L_x_170:
[----:B------:R-:W3:Y:S01]  /*7d30*/  LDC.64 R28, c[0x0][0x640] ;  /* 0x00019000ff1c7b82 */ /* 0x000ee20000000a00 */
[-C--:B--2---:R-:W-:Y:S01]  /*7d40*/  SHF.R.U64 R17, R12, R16.reuse, R13 ;  /* 0x000000100c117219 */ /* 0x084fe2000000120d */
[----:B-1----:R-:W-:Y:S01]  /*7d50*/  IMAD.MOV R21, RZ, RZ, -R21 ;  /* 0x000000ffff157224 */ /* 0x002fe200078e0a15 */
[----:B0-----:R-:W-:Y:S01]  /*7d60*/  SHF.R.U32.HI R6, RZ, R16, R13 ;  /* 0x00000010ff067219 */ /* 0x001fe2000001160d */
[----:B------:R-:W-:Y:S01]  /*7d70*/  ULDC UR6, c[0x0][0x154] ;  /* 0x0000550000067ab9 */ /* 0x000fe20000000800 */
[----:B------:R-:W-:Y:S01]  /*7d80*/  IADD3 R11, P1, RZ, -R17, RZ ;  /* 0x80000011ff0b7210 */ /* 0x000fe20007f3e0ff */
[----:B------:R-:W-:Y:S02]  /*7d90*/  IMAD R23, R23, R21, R20 ;  /* 0x0000001517177224 */ /* 0x000fe400078e0214 */
[----:B------:R-:W0:Y:S01]  /*7da0*/  LDC R12, c[0x0][0x618] ;  /* 0x00018600ff0c7b82 */ /* 0x000e220000000800 */
[----:B------:R-:W-:Y:S02]  /*7db0*/  IMAD.MOV.U32 R13, RZ, RZ, 0x1 ;  /* 0x00000001ff0d7424 */ /* 0x000fe400078e00ff */
[----:B------:R-:W-:-:S04]  /*7dc0*/  IMAD.X R7, RZ, RZ, ~R6, P1 ;  /* 0x000000ffff077224 */ /* 0x000fc800008e0e06 */
[-C--:B------:R-:W-:Y:S01]  /*7dd0*/  IMAD R10, R7, R18.reuse, RZ ;  /* 0x00000012070a7224 */ /* 0x080fe200078e02ff */
[----:B------:R-:W1:Y:S01]  /*7de0*/  LDC R24, c[0x0][0x608] ;  /* 0x00018200ff187b82 */ /* 0x000e620000000800 */
[----:B------:R-:W-:-:S04]  /*7df0*/  IMAD.WIDE.U32 R6, R11, R18, R2 ;  /* 0x000000120b067225 */ /* 0x000fc800078e0002 */
[----:B------:R-:W-:Y:S01]  /*7e00*/  IMAD R11, R11, R19, R10 ;  /* 0x000000130b0b7224 */ /* 0x000fe200078e020a */
[----:B------:R-:W-:Y:S02]  /*7e10*/  I2FP.F32.U32 R10, R22 ;  /* 0x00000016000a7245 */ /* 0x000fe40000201000 */
[----:B------:R-:W2:Y:S01]  /*7e20*/  LDC R26, c[0x0][0x658] ;  /* 0x00019600ff1a7b82 */ /* 0x000ea20000000800 */
[----:B------:R-:W-:Y:S01]  /*7e30*/  IMAD.IADD R7, R7, 0x1, R11 ;  /* 0x0000000107077824 */ /* 0x000fe200078e020b */
[----:B---3--:R-:W-:Y:S01]  /*7e40*/  ISETP.NE.U32.AND P1, PT, R28, RZ, PT ;  /* 0x000000ff1c00720c */ /* 0x008fe20003f25070 */
[----:B------:R-:W-:Y:S01]  /*7e50*/  FMUL R10, R10, UR6 ;  /* 0x000000060a0a7c20 */ /* 0x000fe20008400000 */
[----:B------:R-:W-:Y:S02]  /*7e60*/  IMAD.MOV.U32 R11, RZ, RZ, -0x1 ;  /* 0xffffffffff0b7424 */ /* 0x000fe400078e00ff */
[----:B------:R-:W-:Y:S01]  /*7e70*/  ISETP.NE.AND.EX P1, PT, R29, RZ, PT, P1 ;  /* 0x000000ff1d00720c */ /* 0x000fe20003f25310 */
[----:B------:R3:W4:Y:S01]  /*7e80*/  F2I.U32.TRUNC.NTZ R19, R10 ;  /* 0x0000000a00137305 */ /* 0x000722000020f000 */
[----:B------:R-:W3:Y:S01]  /*7e90*/  LDC R21, c[0x0][0x148] ;  /* 0x00005200ff157b82 */ /* 0x000ee20000000800 */
[----:B0-----:R-:W-:-:S02]  /*7ea0*/  SHF.R.U64 R16, R6, R12, R7 ;  /* 0x0000000c06107219 */ /* 0x001fc40000001207 */
[----:B------:R-:W-:-:S05]  /*7eb0*/  SHF.R.U32.HI R7, RZ, R12, R7 ;  /* 0x0000000cff077219 */ /* 0x000fca0000011607 */
[----:B------:R-:W0:Y:S01]  /*7ec0*/  LDC R20, c[0x0][0x600] ;  /* 0x00018000ff147b82 */ /* 0x000e220000000800 */
[-CC-:B-1----:R-:W-:Y:S02]  /*7ed0*/  SHF.R.U64 R14, R16, R24.reuse, R7.reuse ;  /* 0x00000018100e7219 */ /* 0x182fe40000001207 */
[----:B------:R-:W-:-:S05]  /*7ee0*/  SHF.R.U32.HI R7, RZ, R24, R7 ;  /* 0x00000018ff077219 */ /* 0x000fca0000011607 */
[----:B------:R-:W1:Y:S01]  /*7ef0*/  LDC R27, c[0x0][0x648] ;  /* 0x00019200ff1b7b82 */ /* 0x000e620000000800 */
[-CC-:B--2---:R-:W-:Y:S02]  /*7f00*/  SHF.R.U64 R18, R14, R26.reuse, R7.reuse ;  /* 0x0000001a0e127219 */ /* 0x184fe40000001207 */
[-C--:B------:R-:W-:Y:S02]  /*7f10*/  SHF.L.U32 R11, R11, R26.reuse, RZ ;  /* 0x0000001a0b0b7219 */ /* 0x080fe400000006ff */
[-C--:B------:R-:W-:Y:S01]  /*7f20*/  SHF.R.U32.HI R7, RZ, R26.reuse, R7 ;  /* 0x0000001aff077219 */ /* 0x080fe20000011607 */
[----:B------:R-:W-:Y:S01]  /*7f30*/  IMAD.MOV.U32 R6, RZ, RZ, R18 ;  /* 0x000000ffff067224 */ /* 0x000fe200078e0012 */
[----:B------:R-:W-:Y:S01]  /*7f40*/  SHF.L.U32 R30, R13, R26, RZ ;  /* 0x0000001a0d1e7219 */ /* 0x000fe200000006ff */
[----:B------:R-:W2:Y:S01]  /*7f50*/  LDC R31, c[0x0][0x638] ;  /* 0x00018e00ff1f7b82 */ /* 0x000ea20000000800 */
[----:B------:R-:W-:-:S07]  /*7f60*/  LOP3.LUT R25, RZ, R11, RZ, 0x33, !PT ;  /* 0x0000000bff197212 */ /* 0x000fce00078e33ff */
[----:B------:R-:W0:Y:S01]  /*7f70*/  LDC R32, c[0x0][0x610] ;  /* 0x00018400ff207b82 */ /* 0x000e220000000800 */
[----:B----4-:R-:W-:Y:S05]  /*7f80*/  @!P1 BRA `(.L_x_171) ;  /* 0x0000000000289947 */ /* 0x010fea0003800000 */
[----:B------:R-:W4:Y:S02]  /*7f90*/  LDC R13, c[0x0][0x64c] ;  /* 0x00019300ff0d7b82 */ /* 0x000f240000000800 */
[----:B----4-:R-:W-:-:S05]  /*7fa0*/  IADD3 R13, P1, R18, R13, RZ ;  /* 0x0000000d120d7210 */ /* 0x010fca0007f3e0ff */
[----:B------:R-:W-:-:S04]  /*7fb0*/  IMAD.X R15, RZ, RZ, R7, P1 ;  /* 0x000000ffff0f7224 */ /* 0x000fc800008e0607 */
[----:B------:R-:W-:-:S04]  /*7fc0*/  IMAD.WIDE.U32 R6, R15, R28, RZ ;  /* 0x0000001c0f067225 */ /* 0x000fc800078e00ff */
[----:B---3--:R-:W-:-:S04]  /*7fd0*/  IMAD.WIDE.U32 R10, P1, R13, R29, R6 ;  /* 0x0000001d0d0a7225 */ /* 0x008fc80007820006 */
[----:B------:R-:W-:-:S04]  /*7fe0*/  IMAD.WIDE.U32 R6, R13, R28, RZ ;  /* 0x0000001c0d067225 */ /* 0x000fc800078e00ff */
[----:B------:R-:W-:Y:S01]  /*7ff0*/  IMAD.X R13, RZ, RZ, RZ, P1 ;  /* 0x000000ffff0d7224 */ /* 0x000fe200008e06ff */
[----:B------:R-:W-:Y:S01]  /*8000*/  IADD3 RZ, P1, R7, R10, RZ ;  /* 0x0000000a07ff7210 */ /* 0x000fe20007f3e0ff */
[----:B------:R-:W-:-:S04]  /*8010*/  IMAD.MOV.U32 R12, RZ, RZ, R11 ;  /* 0x000000ffff0c7224 */ /* 0x000fc800078e000b */
[----:B------:R-:W-:-:S08]  /*8020*/  IMAD.WIDE.U32.X R6, R15, R29, R12, P1 ;  /* 0x0000001d0f067225 */ /* 0x000fd000008e040c */
.L_x_171:
[----:B-1----:R-:W-:Y:S01]  /*8030*/  SHF.R.U64 R6, R6, R27, R7 ;  /* 0x0000001b06067219 */ /* 0x002fe20000001207 */
[----:B0-----:R-:W-:Y:S01]  /*8040*/  VIADD R13, R20, 0xffffffff ;  /* 0xffffffff140d7836 */ /* 0x001fe20000000000 */
[----:B------:R-:W-:Y:S01]  /*8050*/  LOP3.LUT R11, R14, R25, RZ, 0xc0, !PT ;  /* 0x000000190e0b7212 */ /* 0x000fe200078ec0ff */
[----:B------:R-:W-:Y:S02]  /*8060*/  IMAD.MOV R19, RZ, RZ, -R19 ;  /* 0x000000ffff137224 */ /* 0x000fe400078e0a13 */
[----:B------:R-:W-:Y:S02]  /*8070*/  IMAD.MOV R7, RZ, RZ, -R6 ;  /* 0x000000ffff077224 */ /* 0x000fe400078e0a06 */
[----:B------:R-:W-:Y:S01]  /*8080*/  IMAD R30, R30, R6, R11 ;  /* 0x000000061e1e7224 */ /* 0x000fe200078e020b */
[----:B------:R-:W-:Y:S01]  /*8090*/  LOP3.LUT R11, R16, R13, RZ, 0xc0, !PT ;  /* 0x0000000d100b7212 */ /* 0x000fe200078ec0ff */
[----:B---3--:R-:W-:Y:S02]  /*80a0*/  @P4 IMAD R23, R21, R19, R22 ;  /* 0x0000001315174224 */ /* 0x008fe400078e0216 */
[----:B--2---:R-:W-:-:S02]  /*80b0*/  IMAD R6, R7, R31, R18 ;  /* 0x0000001f07067224 */ /* 0x004fc400078e0212 */
[----:B------:R-:W-:Y:S02]  /*80c0*/  IMAD R30, R30, R32, R23 ;  /* 0x000000201e1e7224 */ /* 0x000fe400078e0217 */
[----:B------:R-:W-:Y:S02]  /*80d0*/  IMAD R11, R6, R20, R11 ;  /* 0x00000014060b7224 */ /* 0x000fe400078e020b */
[----:B------:R-:W-:Y:S02]  /*80e0*/  IMAD.MOV.U32 R7, RZ, RZ, 0x1 ;  /* 0x00000001ff077424 */ /* 0x000fe400078e00ff */
[----:B------:R-:W-:Y:S01]  /*80f0*/  IMAD.MOV.U32 R6, RZ, RZ, R17 ;  /* 0x000000ffff067224 */ /* 0x000fe200078e0011 */
[----:B------:R-:W-:Y:S02]  /*8100*/  SEL R10, R11, R30, !P4 ;  /* 0x0000001e0b0a7207 */ /* 0x000fe40006000000 */
[----:B------:R-:W-:-:S07]  /*8110*/  SEL R30, R30, R11, !P4 ;  /* 0x0000000b1e1e7207 */ /* 0x000fce0006000000 */
.L_x_169:
[----:B------:R-:W-:Y:S01]  /*8120*/  LOP3.LUT P1, RZ, R7, 0xff, RZ, 0xc0, !PT ;  /* 0x000000ff07ff7812 */ /* 0x000fe2000782c0ff */
[----:B------:R-:W-:-:S12]  /*8130*/  IMAD.MOV.U32 R7, RZ, RZ, R30 ;  /* 0x000000ffff077224 */ /* 0x000fd800078e001e */
[----:B------:R-:W-:Y:S05]  /*8140*/  @P1 BRA `(.L_x_172) ;  /* 0xffffff9000441947 */ /* 0x000fea000383ffff */
[----:B------:R-:W-:Y:S05]  /*8150*/  EXIT ;  /* 0x000000000000794d */ /* 0x000fea0003800000 */
.L_x_8:
[----:B0-----:R-:W-:Y:S01]  /*8160*/  ULDC.64 UR4, c[0x0][0x650] ;  /* 0x0001940000047ab9 */ /* 0x001fe20000000a00 */
        /* <DEDUP_REMOVED lines=25> */
.L_x_174:
[----:B------:R-:W0:Y:S01]  /*8300*/  LDC.64 R28, c[0x0][0x640] ;  /* 0x00019000ff1c7b82 */ /* 0x000e220000000a00 */
[-CC-:B------:R-:W-:Y:S01]  /*8310*/  SHF.R.U64 R21, R16, R10.reuse, R17.reuse ;  /* 0x0000000a10157219 */ /* 0x180fe20000001211 */
[----:B------:R-:W-:Y:S01]  /*8320*/  IMAD.MOV.U32 R27, RZ, RZ, 0x1 ;  /* 0x00000001ff1b7424 */ /* 0x000fe200078e00ff */
[----:B------:R-:W-:Y:S02]  /*8330*/  SHF.R.U32.HI R5, RZ, R10, R17 ;  /* 0x0000000aff057219 */ /* 0x000fe40000011611 */
[----:B------:R-:W-:-:S03]  /*8340*/  IADD3 R7, P0, RZ, -R21, RZ ;  /* 0x80000015ff077210 */ /* 0x000fc60007f1e0ff */
[----:B------:R-:W1:Y:S02]  /*8350*/  LDC R14, c[0x0][0x618] ;  /* 0x00018600ff0e7b82 */ /* 0x000e640000000800 */
[----:B------:R-:W-:Y:S02]  /*8360*/  IMAD.X R5, RZ, RZ, ~R5, P0 ;  /* 0x000000ffff057224 */ /* 0x000fe400000e0e05 */
[----:B------:R-:W-:-:S04]  /*8370*/  IMAD.WIDE.U32 R12, R7, R24, R2 ;  /* 0x00000018070c7225 */ /* 0x000fc800078e0002 */
[----:B------:R-:W2:Y:S01]  /*8380*/  LDC R16, c[0x0][0x608] ;  /* 0x00018200ff107b82 */ /* 0x000ea20000000800 */
[----:B------:R-:W-:-:S04]  /*8390*/  IMAD R10, R5, R24, RZ ;  /* 0x00000018050a7224 */ /* 0x000fc800078e02ff */
[----:B------:R-:W-:Y:S02]  /*83a0*/  IMAD R5, R7, R25, R10 ;  /* 0x0000001907057224 */ /* 0x000fe400078e020a */
[----:B------:R-:W-:Y:S01]  /*83b0*/  IMAD.MOV.U32 R7, RZ, RZ, -0x1 ;  /* 0xffffffffff077424 */ /* 0x000fe200078e00ff */
[----:B------:R-:W3:Y:S01]  /*83c0*/  LDC R26, c[0x0][0x658] ;  /* 0x00019600ff1a7b82 */ /* 0x000ee20000000800 */
[----:B------:R-:W-:Y:S01]  /*83d0*/  IMAD.IADD R5, R13, 0x1, R5 ;  /* 0x000000010d057824 */ /* 0x000fe200078e0205 */
[----:B0-----:R-:W-:-:S04]  /*83e0*/  ISETP.NE.U32.AND P0, PT, R28, RZ, PT ;  /* 0x000000ff1c00720c */ /* 0x001fc80003f05070 */
        /* <DEDUP_REMOVED lines=8> */
[-CC-:B---3--:R-:W-:Y:S02]  /*8470*/  SHF.R.U64 R24, R22, R26.reuse, R5.reuse ;  /* 0x0000001a16187219 */ /* 0x188fe40000001205 */
[-C--:B------:R-:W-:Y:S02]  /*8480*/  SHF.L.U32 R7, R7, R26.reuse, RZ ;  /* 0x0000001a07077219 */ /* 0x080fe400000006ff */
[----:B------:R-:W-:Y:S01]  /*8490*/  SHF.R.U32.HI R13, RZ, R26, R5 ;  /* 0x0000001aff0d7219 */ /* 0x000fe20000011605 */
[----:B------:R-:W-:Y:S01]  /*84a0*/  IMAD.MOV.U32 R12, RZ, RZ, R24 ;  /* 0x000000ffff0c7224 */ /* 0x000fe200078e0018 */
[----:B------:R-:W-:Y:S01]  /*84b0*/  LOP3.LUT R31, RZ, R7, RZ, 0x33, !PT ;  /* 0x00000007ff1f7212 */ /* 0x000fe200078e33ff */
[----:B------:R-:W3:Y:S01]  /*84c0*/  LDC R30, c[0x0][0x610] ;  /* 0x00018400ff1e7b82 */ /* 0x000ee20000000800 */
[----:B------:R-:W-:Y:S05]  /*84d0*/  @!P0 BRA `(.L_x_175) ;  /* 0x0000000000288947 */ /* 0x000fea0003800000 */
        /* <DEDUP_REMOVED lines=10> */
.L_x_175:
[----:B-1----:R-:W-:Y:S01]  /*8580*/  SHF.R.U64 R10, R12, R10, R13 ;  /* 0x0000000a0c0a7219 */ /* 0x002fe2000000120d */
[----:B0-----:R-:W-:Y:S01]  /*8590*/  VIADD R9, R23, 0xffffffff ;  /* 0xffffffff17097836 */ /* 0x001fe20000000000 */
[----:B------:R-:W-:Y:S01]  /*85a0*/  SHF.L.U32 R27, R27, R26, RZ ;  /* 0x0000001a1b1b7219 */ /* 0x000fe200000006ff */
[----:B------:R-:W-:Y:S01]  /*85b0*/  @P4 IMAD R11, R19, R20, R8 ;  /* 0x00000014130b4224 */ /* 0x000fe200078e0208 */
[----:B------:R-:W-:Y:S01]  /*85c0*/  LOP3.LUT R5, R22, R31, RZ, 0xc0, !PT ;  /* 0x0000001f16057212 */ /* 0x000fe200078ec0ff */
[----:B------:R-:W-:Y:S01]  /*85d0*/  IMAD.MOV R7, RZ, RZ, -R10 ;  /* 0x000000ffff077224 */ /* 0x000fe200078e0a0a */
[----:B------:R-:W-:Y:S01]  /*85e0*/  LOP3.LUT R18, R18, R9, RZ, 0xc0, !PT ;  /* 0x0000000912127212 */ /* 0x000fe200078ec0ff */
[----:B------:R-:W-:Y:S02]  /*85f0*/  IMAD.MOV.U32 R16, RZ, RZ, R21 ;  /* 0x000000ffff107224 */ /* 0x000fe400078e0015 */
[----:B------:R-:W-:Y:S02]  /*8600*/  IMAD R10, R27, R10, R5 ;  /* 0x0000000a1b0a7224 */ /* 0x000fe400078e0205 */
[----:B--2---:R-:W-:-:S02]  /*8610*/  IMAD R5, R7, R25, R24 ;  /* 0x0000001907057224 */ /* 0x004fc400078e0218 */
[----:B------:R-:W-:Y:S02]  /*8620*/  IMAD.MOV.U32 R7, RZ, RZ, 0x1 ;  /* 0x00000001ff077424 */ /* 0x000fe400078e00ff */
[----:B---3--:R-:W-:Y:S02]  /*8630*/  IMAD R11, R10, R30, R11 ;  /* 0x0000001e0a0b7224 */ /* 0x008fe400078e020b */
[----:B------:R-:W-:Y:S01]  /*8640*/  IMAD R18, R5, R23, R18 ;  /* 0x0000001705127224 */ /* 0x000fe200078e0212 */
[----:B------:R-:W-:-:S04]  /*8650*/  PRMT R5, R7, 0x7610, R5 ;  /* 0x0000761007057816 */ /* 0x000fc80000000005 */
[----:B------:R-:W-:Y:S02]  /*8660*/  SEL R7, R18, R11, !P4 ;  /* 0x0000000b12077207 */ /* 0x000fe40006000000 */
[----:B------:R-:W-:-:S07]  /*8670*/  SEL R18, R11, R18, !P4 ;  /* 0x000000120b127207 */ /* 0x000fce0006000000 */
.L_x_173:
[----:B------:R-:W-:-:S08]  /*8680*/  NOP ;  /* 0x0000000000007918 */ /* 0x000fd00000000000 */
[----:B------:R-:W0:-:S00]  /*8690*/  USETMAXREG.DEALLOC.CTAPOOL 0x28 ;  /* 0x00000028000079c8 */ /* 0x000e0000080e0500 */
[----:B0-----:R-:W-:-:S13]  /*86a0*/  ISETP.NE.AND P0, PT, R6, RZ, PT ;  /* 0x000000ff0600720c */ /* 0x001fda0003f05270 */
[----:B------:R-:W-:Y:S05]  /*86b0*/  @P0 EXIT ;  /* 0x000000000000094d */ /* 0x000fea0003800000 */
[----:B------:R-:W-:Y:S01]  /*86c0*/  LOP3.LUT P0, RZ, R5, 0xff, RZ, 0xc0, !PT ;  /* 0x000000ff05ff7812 */ /* 0x000fe2000780c0ff */
[----:B------:R-:W-:Y:S02]  /*86d0*/  IMAD.MOV.U32 R5, RZ, RZ, 0x1 ;  /* 0x00000001ff057424 */ /* 0x000fe400078e00ff */
[----:B------:R-:W-:-:S10]  /*86e0*/  IMAD.MOV.U32 R17, RZ, RZ, RZ ;  /* 0x000000ffff117224 */ /* 0x000fd400078e00ff */
[----:B------:R-:W-:Y:S05]  /*86f0*/  @!P0 BRA `(.L_x_176) ;  /* 0x0000000c00348947 */ /* 0x000fea0003800000 */
[----:B------:R-:W0:Y:S01]  /*8700*/  LDC R5, c[0x0][0x28c] ;  /* 0x0000a300ff057b82 */ /* 0x000e220000000800 */
[----:B------:R-:W-:Y:S01]  /*8710*/  ULDC UR5, c[0x0][0x658] ;  /* 0x0001960000057ab9 */ /* 0x000fe20000000800 */
[----:B------:R-:W-:Y:S01]  /*8720*/  UMOV UR7, 0xffffffff ;  /* 0xffffffff00077882 */ /* 0x000fe20000000000 */
[----:B------:R-:W-:Y:S01]  /*8730*/  ULDC UR6, c[0x0][0xc] ;  /* 0x0000030000067ab9 */ /* 0x000fe20000000800 */
[----:B------:R-:W-:Y:S01]  /*8740*/  USHF.L.U32 UR8, UR7, UR5, URZ ;  /* 0x0000000507087299 */ /* 0x000fe2000800063f */
[----:B------:R-:W-:Y:S01]  /*8750*/  BSSY B0, `(.L_x_176) ;  /* 0x00000c7000007945 */ /* 0x000fe20003800000 */
[----:B------:R-:W-:Y:S01]  /*8760*/  UMOV UR9, 0x1 ;  /* 0x0000000100097882 */ /* 0x000fe20000000000 */
[----:B------:R-:W-:Y:S01]  /*8770*/  ULDC UR7, c[0x0][0x10] ;  /* 0x0000040000077ab9 */ /* 0x000fe20000000800 */
[----:B------:R-:W1:Y:S01]  /*8780*/  S2UR UR10, SR_CgaCtaId ;  /* 0x00000000000a79c3 */ /* 0x000e620000008800 */
[----:B------:R-:W-:Y:S01]  /*8790*/  UIMAD.WIDE.U32 UR6, UR6, UR7, URZ ;  /* 0x00000007060672a5 */ /* 0x000fe2000f8e003f */
[----:B------:R-:W-:Y:S01]  /*87a0*/  IMAD.MOV.U32 R14, RZ, RZ, 0x1 ;  /* 0x00000001ff0e7424 */ /* 0x000fe200078e00ff */
[----:B------:R-:W-:Y:S01]  /*87b0*/  USHF.L.U32 UR18, UR9, UR5, URZ ;  /* 0x0000000509127299 */ /* 0x000fe2000800063f */
[----:B------:R-:W-:Y:S01]  /*87c0*/  LOP3.LUT R15, R4, 0x2, RZ, 0xfc, !PT ;  /* 0x00000002040f7812 */ /* 0x000fe200078efcff */
[----:B------:R-:W-:Y:S01]  /*87d0*/  IMAD.MOV.U32 R17, RZ, RZ, RZ ;  /* 0x000000ffff117224 */ /* 0x000fe200078e00ff */
[----:B------:R-:W-:Y:S01]  /*87e0*/  ULDC UR5, c[0x0][0x14] ;  /* 0x0000050000057ab9 */ /* 0x000fe20000000800 */
[----:B------:R-:W-:Y:S01]  /*87f0*/  ULDC UR4, c[0x0][0x600] ;  /* 0x0001800000047ab9 */ /* 0x000fe20000000800 */
[----:B------:R-:W-:-:S02]  /*8800*/  UIMAD.WIDE.U32 UR22, UR6, UR5, URZ ;  /* 0x00000005061672a5 */ /* 0x000fc4000f8e003f */
[----:B------:R-:W-:Y:S02]  /*8810*/  UIMAD UR13, UR7, UR5, URZ ;  /* 0x00000005070d72a4 */ /* 0x000fe4000f8e023f */
[----:B------:R-:W-:Y:S02]  /*8820*/  UIADD3 UR4, UR4, -0x1, URZ ;  /* 0xffffffff04047890 */ /* 0x000fe4000fffe03f */
[----:B------:R-:W-:Y:S01]  /*8830*/  ULOP3.LUT UR17, URZ, UR8, URZ, 0x33, !UPT ;  /* 0x000000083f117292 */ /* 0x000fe2000f8e333f */
[----:B0-----:R-:W-:Y:S01]  /*8840*/  VIADD R5, R5, 0x3f ;  /* 0x0000003f05057836 */ /* 0x001fe20000000000 */
[----:B------:R-:W-:Y:S01]  /*8850*/  UIADD3 UR13, UR23, UR13, URZ ;  /* 0x0000000d170d7290 */ /* 0x000fe2000fffe03f */
[----:B------:R-:W-:-:S03]  /*8860*/  ULDC.64 UR24, c[0x0][0x198] ;  /* 0x0000660000187ab9 */ /* 0x000fc60000000a00 */
[----:B------:R-:W-:Y:S01]  /*8870*/  SHF.R.S32.HI R6, RZ, 0x1f, R5 ;  /* 0x0000001fff067819 */ /* 0x000fe20000011405 */
[----:B-1----:R-:W-:-:S03]  /*8880*/  IMAD.U32 R11, RZ, RZ, UR10 ;  /* 0x0000000aff0b7e24 */ /* 0x002fc6000f8e00ff */
[----:B------:R-:W-:Y:S01]  /*8890*/  LEA.HI R6, R6, R5, RZ, 0x6 ;  /* 0x0000000506067211 */ /* 0x000fe200078f30ff */
[----:B------:R-:W-:-:S03]  /*88a0*/  IMAD.MOV.U32 R5, RZ, RZ, 0x1 ;  /* 0x00000001ff057424 */ /* 0x000fc600078e00ff */
[----:B------:R-:W-:-:S05]  /*88b0*/  SHF.R.S32.HI R10, RZ, 0x6, R6 ;  /* 0x00000006ff0a7819 */ /* 0x000fca0000011406 */
[----:B------:R-:W-:-:S07]  /*88c0*/  VIADD R12, R10, 0x1 ;  /* 0x000000010a0c7836 */ /* 0x000fce0000000000 */
.L_x_187:
[----:B------:R-:W-:-:S03]  /*88d0*/  UMOV UR5, 0xffffffff ;  /* 0xffffffff00057882 */ /* 0x000fc60000000000 */
[----:B------:R-:W-:Y:S05]  /*88e0*/  BRA.DIV UR5, `(.L_x_177) ;  /* 0x0000001205a47947 */ /* 0x000fea000b800000 */
[----:B------:R-:W-:-:S13]  /*88f0*/  ELECT P0, URZ, PT ;  /* 0x00000000003f782f */ /* 0x000fda0003800000 */
.L_x_205:
[----:B------:R-:W0:Y:S01]  /*8900*/  LDC R6, c[0x0][0x28c] ;  /* 0x0000a300ff067b82 */ /* 0x000e220000000800 */
[----:B------:R-:W-:Y:S01]  /*8910*/  BSSY B1, `(.L_x_178) ;  /* 0x000003a000017945 */ /* 0x000fe20003800000 */
[----:B0-----:R-:W-:-:S13]  /*8920*/  ISETP.LT.OR P0, PT, R6, 0x1, !P0 ;  /* 0x000000010600780c */ /* 0x001fda0004701670 */
[----:B------:R-:W-:Y:S05]  /*8930*/  @P0 BRA `(.L_x_179) ;  /* 0x0000000000dc0947 */ /* 0x000fea0003800000 */
[----:B------:R-:W-:Y:S02]  /*8940*/  IMAD R18, R18, 0x4, R11 ;  /* 0x0000000412127824 */ /* 0x000fe400078e020b */
[----:B------:R-:W-:Y:S02]  /*8950*/  IMAD.SHL.U32 R19, R7, 0x40, RZ ;  /* 0x0000004007137824 */ /* 0x000fe400078e00ff */
[----:B------:R-:W-:Y:S02]  /*8960*/  IMAD.MOV.U32 R22, RZ, RZ, RZ ;  /* 0x000000ffff167224 */ /* 0x000fe400078e00ff */
[----:B------:R-:W-:Y:S02]  /*8970*/  IMAD.MOV.U32 R6, RZ, RZ, R12 ;  /* 0x000000ffff067224 */ /* 0x000fe400078e000c */
[----:B------:R-:W-:Y:S02]  /*8980*/  IMAD.MOV.U32 R7, RZ, RZ, R5 ;  /* 0x000000ffff077224 */ /* 0x000fe400078e0005 */
[----:B------:R-:W-:-:S02]  /*8990*/  IMAD.MOV.U32 R8, RZ, RZ, R17 ;  /* 0x000000ffff087224 */ /* 0x000fc400078e0011 */
[----:B------:R-:W-:-:S07]  /*89a0*/  IMAD.SHL.U32 R20, R18, 0x40, RZ ;  /* 0x0000004012147824 */ /* 0x000fce00078e00ff */
.L_x_182:
[----:B------:R-:W0:Y:S01]  /*89b0*/  S2UR UR5, SR_CgaCtaId ;  /* 0x00000000000579c3 */ /* 0x000e220000008800 */
[----:B------:R-:W-:Y:S02]  /*89c0*/  MOV R18, 0x400 ;  /* 0x0000040000127802 */ /* 0x000fe40000000f00 */
[----:B------:R-:W-:Y:S02]  /*89d0*/  SHF.L.U32 R9, R7, 0x1f, RZ ;  /* 0x0000001f07097819 */ /* 0x000fe400000006ff */
[----:B------:R-:W-:-:S13]  /*89e0*/  LOP3.LUT P1, RZ, R0, 0x7f, RZ, 0xc0, !PT ;  /* 0x0000007f00ff7812 */ /* 0x000fda000782c0ff */
[----:B------:R-:W1:Y:S01]  /*89f0*/  @!P1 LDC R13, c[0x0][0x500] ;  /* 0x00014000ff0d9b82 */ /* 0x000e620000000800 */
[----:B0-----:R-:W-:-:S05]  /*8a00*/  IMAD.U32 R11, RZ, RZ, UR5 ;  /* 0x00000005ff0b7e24 */ /* 0x001fca000f8e00ff */
[----:B------:R-:W-:-:S05]  /*8a10*/  LEA R21, R11, R18, 0x18 ;  /* 0x000000120b157211 */ /* 0x000fca00078ec0ff */
[----:B------:R-:W-:-:S04]  /*8a20*/  IMAD R18, R8, 0x8, R21 ;  /* 0x0000000808127824 */ /* 0x000fc800078e0215 */
[----:B------:R-:W0:Y:S02]  /*8a30*/  SYNCS.PHASECHK.TRANS64.TRYWAIT P0, [R18+URZ+0x58], R9 ;  /* 0x00005809120075a7 */ /* 0x000e24000800017f */
[----:B01----:R-:W-:Y:S05]  /*8a40*/  @!P0 BRA `(.L_x_180) ;  /* 0x00000010006c8947 */ /* 0x003fea0003800000 */
.L_x_206:
[----:B0-----:R-:W-:Y:S01]  /*8a50*/  PRMT R9, R15, 0x9910, RZ ;  /* 0x000099100f097816 */ /* 0x001fe200000000ff */
[----:B------:R0:W-:Y:S03]  /*8a60*/  @!P1 SYNCS.ARRIVE.TRANS64 RZ, [R18+URZ], R13 ;  /* 0x0000000d12ff99a7 */ /* 0x0001e6000800003f */
[----:B------:R-:W-:-:S13]  /*8a70*/  ISETP.NE.AND P0, PT, R9, 0x2, PT ;  /* 0x000000020900780c */ /* 0x000fda0003f05270 */
[----:B0-----:R-:W-:Y:S05]  /*8a80*/  @P0 BRA `(.L_x_181) ;  /* 0x0000000000040947 */ /* 0x001fea0003800000 */
[----:B------:R-:W-:Y:S01]  /*8a90*/  BPT.TRAP 0x1 ;  /* 0x000000040000795c */ /* 0x000fe20000300000 */
.L_x_181:
[----:B------:R-:W-:Y:S01]  /*8aa0*/  IMAD R9, R8, 0x4, R11 ;  /* 0x0000000408097824 */ /* 0x000fe200078e020b */
[----:B------:R-:W-:Y:S01]  /*8ab0*/  R2UR UR9, R18 ;  /* 0x00000000120972ca */ /* 0x000fe200000e0000 */
[----:B------:R-:W-:Y:S01]  /*8ac0*/  VIADD R6, R6, 0xffffffff ;  /* 0xffffffff06067836 */ /* 0x000fe20000000000 */
[----:B------:R-:W-:Y:S01]  /*8ad0*/  UIADD3 UR6, UP0, UR24, 0xf0, URZ ;  /* 0x000000f018067890 */ /* 0x000fe2000ff1e03f */
[--C-:B------:R-:W-:Y:S01]  /*8ae0*/  IMAD.U32 R9, R9, 0x1000, R21.reuse ;  /* 0x0000100009097824 */ /* 0x100fe200078e0015 */
[----:B------:R-:W-:Y:S01]  /*8af0*/  R2UR UR11, R20 ;  /* 0x00000000140b72ca */ /* 0x000fe200000e0000 */
[----:B------:R-:W-:Y:S01]  /*8b00*/  IMAD R21, R8, 0x1000, R21 ;  /* 0x0000100008157824 */ /* 0x000fe200078e0215 */
[----:B------:R-:W-:Y:S01]  /*8b10*/  R2UR UR10, R22 ;  /* 0x00000000160a72ca */ /* 0x000fe200000e0000 */
[----:B------:R-:W-:Y:S01]  /*8b20*/  UIADD3 UR26, UP1, UR24, 0x1f0, URZ ;  /* 0x000001f0181a7890 */ /* 0x000fe2000ff3e03f */
[----:B------:R-:W-:Y:S01]  /*8b30*/  R2UR UR5, R9 ;  /* 0x00000000090572ca */ /* 0x000fe200000e0000 */
[----:B------:R-:W-:Y:S01]  /*8b40*/  UIADD3.X UR7, URZ, UR25, URZ, UP0, !UPT ;  /* 0x000000193f077290 */ /* 0x000fe200087fe43f */
[----:B------:R-:W-:Y:S01]  /*8b50*/  R2UR UR8, R21 ;  /* 0x00000000150872ca */ /* 0x000fe200000e0000 */
[----:B------:R-:W-:Y:S01]  /*8b60*/  VIADD R8, R8, 0x1 ;  /* 0x0000000108087836 */ /* 0x000fe20000000000 */
[----:B------:R-:W-:Y:S01]  /*8b70*/  R2UR UR12, R16 ;  /* 0x00000000100c72ca */ /* 0x000fe200000e0000 */
[----:B------:R-:W-:Y:S01]  /*8b80*/  UIADD3.X UR27, URZ, UR25, URZ, UP1, !UPT ;  /* 0x000000193f1b7290 */ /* 0x000fe20008ffe43f */
[----:B------:R-:W-:Y:S01]  /*8b90*/  R2UR UR19, R19 ;  /* 0x00000000131372ca */ /* 0x000fe200000e0000 */
[----:B------:R-:W-:Y:S01]  /*8ba0*/  UMOV UR20, 0xf0000 ;  /* 0x000f000000147882 */ /* 0x000fe20000000000 */
[----:B------:R-:W-:Y:S01]  /*8bb0*/  ISETP.GT.AND P1, PT, R6, 0x1, PT ;  /* 0x000000010600780c */ /* 0x000fe20003f24270 */
[----:B------:R-:W-:Y:S01]  /*8bc0*/  UMOV UR14, 0x0 ;  /* 0x00000000000e7882 */ /* 0x000fe20000000000 */
[----:B------:R-:W-:Y:S01]  /*8bd0*/  UMOV UR15, 0x10000000 ;  /* 0x10000000000f7882 */ /* 0x000fe20000000000 */
[----:B------:R-:W-:Y:S01]  /*8be0*/  ISETP.NE.AND P0, PT, R8, 0xb, PT ;  /* 0x0000000b0800780c */ /* 0x000fe20003f05270 */
[----:B------:R-:W-:Y:S01]  /*8bf0*/  VIADD R22, R22, 0x40 ;  /* 0x0000004016167836 */ /* 0x000fe20000000000 */
[----:B------:R-:W-:-:S02]  /*8c00*/  UIADD3 UR5, UR5, 0x180, URZ ;  /* 0x0000018005057890 */ /* 0x000fc4000fffe03f */
[----:B------:R-:W-:Y:S01]  /*8c10*/  UIADD3 UR16, UR8, 0x2c180, URZ ;  /* 0x0002c18008107890 */ /* 0x000fe2000fffe03f */
[----:B------:R-:W-:Y:S02]  /*8c20*/  SEL R18, RZ, 0x1, P0 ;  /* 0x00000001ff127807 */ /* 0x000fe40000000000 */
[----:B------:R-:W-:Y:S02]  /*8c30*/  SEL R8, R8, RZ, P0 ;  /* 0x000000ff08087207 */ /* 0x000fe40000000000 */
[----:B------:R-:W-:Y:S01]  /*8c40*/  UMOV UR8, UR5 ;  /* 0x0000000500087c82 */ /* 0x000fe20008000000 */
[----:B------:R-:W-:Y:S01]  /*8c50*/  LOP3.LUT R7, R7, R18, RZ, 0x3c, !PT ;  /* 0x0000001207077212 */ /* 0x000fe200078e3cff */
[----:B------:R0:W-:Y:S02]  /*8c60*/  UTMALDG.3D.MULTICAST [UR8], [UR6], UR20, desc[UR14] ;  /* 0x00000e08060073b4 */ /* 0x0001e40008011814 */
[----:B0-----:R-:W-:Y:S01]  /*8c70*/  UMOV UR8, UR16 ;  /* 0x0000001000087c82 */ /* 0x001fe20008000000 */
[----:B------:R-:W-:-:S02]  /*8c80*/  UMOV UR11, UR19 ;  /* 0x00000013000b7c82 */ /* 0x000fc40008000000 */
[----:B------:R0:W-:Y:S02]  /*8c90*/  UTMALDG.3D [UR8], [UR26], desc[UR14] ;  /* 0x00000e081a0075b4 */ /* 0x0001e40008011000 */
[----:B0-----:R-:W-:Y:S05]  /*8ca0*/  @P1 BRA `(.L_x_182) ;  /* 0xfffffffc00401947 */ /* 0x001fea000383ffff */
.L_x_179:
[----:B------:R-:W-:Y:S05]  /*8cb0*/  BSYNC B1 ;  /* 0x0000000000017941 */ /* 0x000fea0003800000 */
.L_x_178:
[----:B------:R-:W-:Y:S01]  /*8cc0*/  LOP3.LUT P1, RZ, R14, 0xff, RZ, 0xc0, !PT ;  /* 0x000000ff0eff7812 */ /* 0x000fe2000782c0ff */
[C---:B------:R-:W-:Y:S01]  /*8cd0*/  IMAD.IADD R17, R10.reuse, 0x1, R17 ;  /* 0x000000010a117824 */ /* 0x040fe200078e0211 */
[----:B------:R-:W-:Y:S01]  /*8ce0*/  ULDC.64 UR6, c[0x0][0x650] ;  /* 0x0001940000067ab9 */ /* 0x000fe20000000a00 */
[C---:B------:R-:W-:Y:S01]  /*8cf0*/  ISETP.GE.U32.AND P2, PT, R10.reuse, 0xb, PT ;  /* 0x0000000b0a00780c */ /* 0x040fe20003f46070 */
[----:B------:R-:W-:Y:S01]  /*8d00*/  BSSY B1, `(.L_x_183) ;  /* 0x0000069000017945 */ /* 0x000fe20003800000 */
[----:B------:R-:W-:Y:S01]  /*8d10*/  IMAD.MOV.U32 R18, RZ, RZ, -0x1 ;  /* 0xffffffffff127424 */ /* 0x000fe200078e00ff */
[----:B------:R-:W-:Y:S01]  /*8d20*/  ISETP.GT.U32.AND P0, PT, R17, 0xa, PT ;  /* 0x0000000a1100780c */ /* 0x000fe20003f04070 */
[----:B------:R-:W-:Y:S01]  /*8d30*/  IMAD.MOV.U32 R16, RZ, RZ, -0x1 ;  /* 0xffffffffff107424 */ /* 0x000fe200078e00ff */
[----:B------:R-:W-:Y:S02]  /*8d40*/  PRMT R14, RZ, 0x7610, R14 ;  /* 0x00007610ff0e7816 */ /* 0x000fe4000000000e */
[----:B------:R-:W-:-:S03]  /*8d50*/  ISETP.LT.U32.AND P0, PT, R10, 0xb, P0 ;  /* 0x0000000b0a00780c */ /* 0x000fc60000701070 */
[----:B------:R-:W0:Y:S01]  /*8d60*/  @P1 S2R R11, SR_CgaCtaId ;  /* 0x00000000000b1919 */ /* 0x000e220000008800 */
[----:B------:R-:W-:-:S04]  /*8d70*/  @P1 MOV R6, 0x400 ;  /* 0x0000040000061802 */ /* 0x000fc80000000f00 */
[----:B0-----:R-:W-:Y:S01]  /*8d80*/  @P1 LEA R8, R11, R6, 0x18 ;  /* 0x000000060b081211 */ /* 0x001fe200078ec0ff */
[----:B------:R-:W-:Y:S01]  /*8d90*/  IMAD.WIDE.U32 R6, R17, -0x45d1745d, RZ ;  /* 0xba2e8ba311067825 */ /* 0x000fe200078e00ff */
[----:B------:R-:W-:Y:S02]  /*8da0*/  SEL R6, RZ, 0x1, !P0 ;  /* 0x00000001ff067807 */ /* 0x000fe40004000000 */
[----:B------:R0:W-:Y:S01]  /*8db0*/  @P1 SYNCS.ARRIVE.TRANS64.A1T0 RZ, [R8+URZ+0xc8], RZ ;  /* 0x0000c8ff08ff19a7 */ /* 0x0001e2000810003f */
[----:B------:R-:W-:Y:S02]  /*8dc0*/  IADD3 R2, P1, R2, UR22, RZ ;  /* 0x0000001602027c10 */ /* 0x000fe4000ff3e0ff */
[----:B------:R-:W-:Y:S02]  /*8dd0*/  LOP3.LUT R5, R5, R6, RZ, 0x3c, !PT ;  /* 0x0000000605057212 */ /* 0x000fe400078e3cff */
[----:B------:R-:W-:Y:S02]  /*8de0*/  IADD3.X R3, R3, UR13, RZ, P1, !PT ;  /* 0x0000000d03037c10 */ /* 0x000fe40008ffe4ff */
[----:B------:R-:W-:-:S02]  /*8df0*/  ISETP.GE.U32.AND P0, PT, R2, UR6, PT ;  /* 0x0000000602007c0c */ /* 0x000fc4000bf06070 */
[----:B0-----:R-:W-:Y:S01]  /*8e00*/  SHF.R.U32.HI R8, RZ, 0x3, R7 ;  /* 0x00000003ff087819 */ /* 0x001fe20000011607 */
[----:B------:R-:W-:Y:S01]  /*8e10*/  IMAD.MOV.U32 R7, RZ, RZ, -0x1 ;  /* 0xffffffffff077424 */ /* 0x000fe200078e00ff */
[----:B------:R-:W-:Y:S02]  /*8e20*/  ISETP.GE.U32.AND.EX P0, PT, R3, UR7, PT, P0 ;  /* 0x0000000703007c0c */ /* 0x000fe4000bf06100 */
[----:B------:R-:W-:Y:S01]  /*8e30*/  @P2 LOP3.LUT R5, R5, 0x1, R8, 0x78, !PT ;  /* 0x0000000105052812 */ /* 0x000fe200078e7808 */
[----:B------:R-:W-:Y:S01]  /*8e40*/  IMAD R17, R8, -0xb, R17 ;  /* 0xfffffff508117824 */ /* 0x000fe200078e0211 */
[----:B------:R-:W-:-:S09]  /*8e50*/  PRMT R6, RZ, 0x7610, R6 ;  /* 0x00007610ff067816 */ /* 0x000fd20000000006 */
[----:B------:R-:W-:Y:S05]  /*8e60*/  @P0 BRA `(.L_x_184) ;  /* 0x0000000400480947 */ /* 0x000fea0003800000 */
[----:B------:R-:W0:Y:S01]  /*8e70*/  S2R R18, SR_CTAID.X ;  /* 0x0000000000127919 */ /* 0x000e220000002500 */
[----:B------:R-:W-:Y:S01]  /*8e80*/  ULDC.64 UR6, c[0x0][0x628] ;  /* 0x00018a0000067ab9 */ /* 0x000fe20000000a00 */
[----:B------:R-:W1:Y:S01]  /*8e90*/  LDC R19, c[0x0][0x144] ;  /* 0x00005100ff137b82 */ /* 0x000e620000000800 */
[----:B------:R-:W-:Y:S01]  /*8ea0*/  ISETP.NE.U32.AND P0, PT, RZ, UR6, PT ;  /* 0x00000006ff007c0c */ /* 0x000fe2000bf05070 */
[----:B------:R-:W2:Y:S01]  /*8eb0*/  S2R R13, SR_CTAID.Y ;  /* 0x00000000000d7919 */ /* 0x000ea20000002600 */
[----:B------:R-:W-:Y:S01]  /*8ec0*/  ULDC UR8, c[0x0][0x630] ;  /* 0x00018c0000087ab9 */ /* 0x000fe20000000800 */
[----:B------:R-:W-:Y:S01]  /*8ed0*/  ULDC UR9, c[0x0][0x150] ;  /* 0x0000540000097ab9 */ /* 0x000fe20000000800 */
[----:B------:R-:W-:Y:S01]  /*8ee0*/  ISETP.NE.AND.EX P0, PT, RZ, UR7, PT, P0 ;  /* 0x00000007ff007c0c */ /* 0x000fe2000bf05300 */
[----:B------:R-:W-:Y:S02]  /*8ef0*/  IMAD.MOV.U32 R6, RZ, RZ, R2 ;  /* 0x000000ffff067224 */ /* 0x000fe400078e0002 */
[----:B------:R-:W-:Y:S01]  /*8f00*/  IMAD.MOV.U32 R7, RZ, RZ, R3 ;  /* 0x000000ffff077224 */ /* 0x000fe200078e0003 */
[----:B0-----:R-:W-:-:S09]  /*8f10*/  I2FP.F32.U32 R20, R18 ;  /* 0x0000001200147245 */ /* 0x001fd20000201000 */
[----:B------:R-:W-:Y:S05]  /*8f20*/  @!P0 BRA `(.L_x_185) ;  /* 0x0000000000288947 */ /* 0x000fea0003800000 */
[----:B------:R-:W-:Y:S02]  /*8f30*/  ULDC UR5, c[0x0][0x634] ;  /* 0x00018d0000057ab9 */ /* 0x000fe40000000800 */
[----:B------:R-:W-:-:S05]  /*8f40*/  IADD3 R7, P0, R2, UR5, RZ ;  /* 0x0000000502077c10 */ /* 0x000fca000ff1e0ff */
[----:B------:R-:W-:-:S04]  /*8f50*/  IMAD.X R21, RZ, RZ, R3, P0 ;  /* 0x000000ffff157224 */ /* 0x000fc800000e0603 */
[----:B------:R-:W-:-:S04]  /*8f60*/  IMAD.WIDE.U32 R8, R21, UR6, RZ ;  /* 0x0000000615087c25 */ /* 0x000fc8000f8e00ff */
[----:B------:R-:W-:-:S04]  /*8f70*/  IMAD.WIDE.U32 R8, P0, R7, UR7, R8 ;  /* 0x0000000707087c25 */ /* 0x000fc8000f800008 */
[----:B------:R-:W-:-:S04]  /*8f80*/  IMAD.WIDE.U32 R6, R7, UR6, RZ ;  /* 0x0000000607067c25 */ /* 0x000fc8000f8e00ff */
[----:B------:R-:W-:Y:S01]  /*8f90*/  IMAD.MOV.U32 R6, RZ, RZ, R9 ;  /* 0x000000ffff067224 */ /* 0x000fe200078e0009 */
[----:B------:R-:W-:Y:S01]  /*8fa0*/  IADD3 RZ, P1, R7, R8, RZ ;  /* 0x0000000807ff7210 */ /* 0x000fe20007f3e0ff */
[----:B------:R-:W-:-:S04]  /*8fb0*/  IMAD.X R7, RZ, RZ, RZ, P0 ;  /* 0x000000ffff077224 */ /* 0x000fc800000e06ff */
[----:B------:R-:W-:-:S08]  /*8fc0*/  IMAD.WIDE.U32.X R6, R21, UR7, R6, P1 ;  /* 0x0000000715067c25 */ /* 0x000fd000088e0406 */
.L_x_185:
[----:B------:R-:W-:Y:S01]  /*8fd0*/  FMUL R20, R20, UR9 ;  /* 0x0000000914147c20 */ /* 0x000fe20008400000 */
[--C-:B------:R-:W-:Y:S01]  /*8fe0*/  SHF.R.U64 R16, R6, UR8, R7.reuse ;  /* 0x0000000806107c19 */ /* 0x100fe20008001207 */
[----:B------:R-:W-:Y:S01]  /*8ff0*/  ULDC.64 UR6, c[0x0][0x620] ;  /* 0x0001880000067ab9 */ /* 0x000fe20000000a00 */
[----:B------:R-:W-:Y:S01]  /*9000*/  SHF.R.U32.HI R6, RZ, UR8, R7 ;  /* 0x00000008ff067c19 */ /* 0x000fe20008011607 */
[----:B------:R-:W-:Y:S01]  /*9010*/  ULDC.64 UR8, c[0x0][0x640] ;  /* 0x0001900000087ab9 */ /* 0x000fe20000000a00 */
[----:B------:R-:W-:Y:S01]  /*9020*/  IADD3 R7, P0, RZ, -R16, RZ ;  /* 0x80000010ff077210 */ /* 0x000fe20007f1e0ff */
[----:B------:R-:W0:Y:S01]  /*9030*/  F2I.U32.TRUNC.NTZ R20, R20 ;  /* 0x0000001400147305 */ /* 0x000e22000020f000 */
[----:B------:R-:W3:Y:S01]  /*9040*/  LDC R22, c[0x0][0x148] ;  /* 0x00005200ff167b82 */ /* 0x000ee20000000800 */
[----:B------:R-:W-:Y:S02]  /*9050*/  ULDC UR5, c[0x0][0x618] ;  /* 0x0001860000057ab9 */ /* 0x000fe40000000800 */
[----:B------:R-:W-:Y:S01]  /*9060*/  IMAD.X R6, RZ, RZ, ~R6, P0 ;  /* 0x000000ffff067224 */ /* 0x000fe200000e0e06 */
[----:B------:R-:W-:-:S03]  /*9070*/  ISETP.NE.U32.AND P0, PT, RZ, UR8, PT ;  /* 0x00000008ff007c0c */ /* 0x000fc6000bf05070 */
[----:B------:R-:W-:Y:S01]  /*9080*/  IMAD R6, R6, UR6, RZ ;  /* 0x0000000606067c24 */ /* 0x000fe2000f8e02ff */
[----:B------:R-:W-:-:S03]  /*9090*/  ISETP.NE.AND.EX P0, PT, RZ, UR9, PT, P0 ;  /* 0x00000009ff007c0c */ /* 0x000fc6000bf05300 */
[C---:B------:R-:W-:Y:S02]  /*90a0*/  IMAD R9, R7.reuse, UR7, R6 ;  /* 0x0000000707097c24 */ /* 0x040fe4000f8e0206 */
[----:B------:R-:W-:Y:S01]  /*90b0*/  IMAD.WIDE.U32 R6, R7, UR6, R2 ;  /* 0x0000000607067c25 */ /* 0x000fe2000f8e0002 */
[----:B------:R-:W-:-:S03]  /*90c0*/  ULDC UR6, c[0x0][0x154] ;  /* 0x0000550000067ab9 */ /* 0x000fc60000000800 */
[----:B0-----:R-:W-:Y:S02]  /*90d0*/  IMAD.MOV R8, RZ, RZ, -R20 ;  /* 0x000000ffff087224 */ /* 0x001fe400078e0a14 */
[----:B------:R-:W-:Y:S02]  /*90e0*/  IMAD.IADD R7, R7, 0x1, R9 ;  /* 0x0000000107077824 */ /* 0x000fe400078e0209 */
[----:B-1----:R-:W-:Y:S01]  /*90f0*/  IMAD R18, R19, R8, R18 ;  /* 0x0000000813127224 */ /* 0x002fe200078e0212 */
[----:B--2---:R-:W-:Y:S02]  /*9100*/  I2FP.F32.U32 R8, R13 ;  /* 0x0000000d00087245 */ /* 0x004fe40000201000 */
[--C-:B------:R-:W-:Y:S02]  /*9110*/  SHF.R.U64 R19, R6, UR5, R7.reuse ;  /* 0x0000000506137c19 */ /* 0x100fe40008001207 */
[----:B------:R-:W-:Y:S01]  /*9120*/  SHF.R.U32.HI R6, RZ, UR5, R7 ;  /* 0x00000005ff067c19 */ /* 0x000fe20008011607 */
[----:B------:R-:W-:Y:S01]  /*9130*/  FMUL R8, R8, UR6 ;  /* 0x0000000608087c20 */ /* 0x000fe20008400000 */
[----:B------:R-:W-:-:S02]  /*9140*/  ULDC UR5, c[0x0][0x608] ;  /* 0x0001820000057ab9 */ /* 0x000fc40000000800 */
[--C-:B------:R-:W-:Y:S01]  /*9150*/  SHF.R.U64 R21, R19, UR5, R6.reuse ;  /* 0x0000000513157c19 */ /* 0x100fe20008001206 */
[----:B------:R0:W1:Y:S01]  /*9160*/  F2I.U32.TRUNC.NTZ R24, R8 ;  /* 0x0000000800187305 */ /* 0x000062000020f000 */
[----:B------:R-:W-:Y:S01]  /*9170*/  SHF.R.U32.HI R6, RZ, UR5, R6 ;  /* 0x00000005ff067c19 */ /* 0x000fe20008011606 */
[----:B------:R-:W-:-:S03]  /*9180*/  ULDC UR5, c[0x0][0x658] ;  /* 0x0001960000057ab9 */ /* 0x000fc60000000800 */
[--C-:B------:R-:W-:Y:S02]  /*9190*/  SHF.R.U64 R20, R21, UR5, R6.reuse ;  /* 0x0000000515147c19 */ /* 0x100fe40008001206 */
[----:B------:R-:W-:-:S03]  /*91a0*/  SHF.R.U32.HI R23, RZ, UR5, R6 ;  /* 0x00000005ff177c19 */ /* 0x000fc60008011606 */
[----:B------:R-:W-:Y:S02]  /*91b0*/  IMAD.MOV.U32 R6, RZ, RZ, R20 ;  /* 0x000000ffff067224 */ /* 0x000fe400078e0014 */
[----:B------:R-:W-:Y:S01]  /*91c0*/  IMAD.MOV.U32 R7, RZ, RZ, R23 ;  /* 0x000000ffff077224 */ /* 0x000fe200078e0017 */
[----:B0-----:R-:W-:Y:S06]  /*91d0*/  @!P0 BRA `(.L_x_186) ;  /* 0x0000000000288947 */ /* 0x001fec0003800000 */
        /* <DEDUP_REMOVED lines=10> */
.L_x_186:
[----:B------:R-:W-:Y:S01]  /*9280*/  ULDC UR5, c[0x0][0x648] ;  /* 0x0001920000057ab9 */ /* 0x000fe20000000800 */
[----:B------:R-:W-:Y:S01]  /*9290*/  LOP3.LUT R21, R21, UR17, RZ, 0xc0, !PT ;  /* 0x0000001115157c12 */ /* 0x000fe2000f8ec0ff */
[----:B-1----:R-:W-:Y:S01]  /*92a0*/  IMAD.MOV R24, RZ, RZ, -R24 ;  /* 0x000000ffff187224 */ /* 0x002fe200078e0a18 */
[----:B------:R-:W-:Y:S01]  /*92b0*/  SHF.R.U64 R6, R6, UR5, R7 ;  /* 0x0000000506067c19 */ /* 0x000fe20008001207 */
[----:B------:R-:W-:Y:S01]  /*92c0*/  ULDC UR5, c[0x0][0x638] ;  /* 0x00018e0000057ab9 */ /* 0x000fe20000000800 */
[----:B------:R-:W-:Y:S01]  /*92d0*/  LOP3.LUT R9, R19, UR4, RZ, 0xc0, !PT ;  /* 0x0000000413097c12 */ /* 0x000fe2000f8ec0ff */
[----:B---3--:R-:W-:Y:S01]  /*92e0*/  @P4 IMAD R18, R22, R24, R13 ;  /* 0x0000001816124224 */ /* 0x008fe200078e020d */
[----:B------:R-:W-:Y:S01]  /*92f0*/  ULDC UR6, c[0x0][0x610] ;  /* 0x0001840000067ab9 */ /* 0x000fe20000000800 */
[----:B------:R-:W-:Y:S02]  /*9300*/  IMAD.MOV R7, RZ, RZ, -R6 ;  /* 0x000000ffff077224 */ /* 0x000fe400078e0a06 */
[----:B------:R-:W-:-:S02]  /*9310*/  IMAD R21, R6, UR18, R21 ;  /* 0x0000001206157c24 */ /* 0x000fc4000f8e0215 */
[----:B------:R-:W-:Y:S01]  /*9320*/  IMAD R20, R7, UR5, R20 ;  /* 0x0000000507147c24 */ /* 0x000fe2000f8e0214 */
[----:B------:R-:W-:Y:S01]  /*9330*/  ULDC UR5, c[0x0][0x600] ;  /* 0x0001800000057ab9 */ /* 0x000fe20000000800 */
[----:B------:R-:W-:Y:S02]  /*9340*/  IMAD R18, R21, UR6, R18 ;  /* 0x0000000615127c24 */ /* 0x000fe4000f8e0212 */
[----:B------:R-:W-:Y:S02]  /*9350*/  IMAD R9, R20, UR5, R9 ;  /* 0x0000000514097c24 */ /* 0x000fe4000f8e0209 */
[----:B------:R-:W-:-:S03]  /*9360*/  IMAD.MOV.U32 R6, RZ, RZ, 0x1 ;  /* 0x00000001ff067424 */ /* 0x000fc600078e00ff */
[----:B------:R-:W-:Y:S02]  /*9370*/  SEL R7, R9, R18, !P4 ;  /* 0x0000001209077207 */ /* 0x000fe40006000000 */
[----:B------:R-:W-:-:S07]  /*9380*/  SEL R18, R18, R9, !P4 ;  /* 0x0000000912127207 */ /* 0x000fce0006000000 */
.L_x_184:
[----:B------:R-:W-:Y:S05]  /*9390*/  BSYNC B1 ;  /* 0x0000000000017941 */ /* 0x000fea0003800000 */
.L_x_183:
[----:B------:R-:W-:-:S13]  /*93a0*/  LOP3.LUT P0, RZ, R6, 0xff, RZ, 0xc0, !PT ;  /* 0x000000ff06ff7812 */ /* 0x000fda000780c0ff */
[----:B------:R-:W-:Y:S05]  /*93b0*/  @P0 BRA `(.L_x_187) ;  /* 0xfffffff400440947 */ /* 0x000fea000383ffff */
[----:B------:R-:W-:Y:S05]  /*93c0*/  BSYNC B0 ;  /* 0x0000000000007941 */ /* 0x000fea0003800000 */
.L_x_176:
[----:B------:R-:W-:-:S03]  /*93d0*/  UMOV UR5, 0xffffffff ;  /* 0xffffffff00057882 */ /* 0x000fc60000000000 */
[----:B------:R-:W-:Y:S05]  /*93e0*/  BRA.DIV UR5, `(.L_x_188) ;  /* 0x0000000a05187947 */ /* 0x000fea000b800000 */
[----:B------:R-:W-:-:S13]  /*93f0*/  ELECT P0, URZ, PT ;  /* 0x00000000003f782f */ /* 0x000fda0003800000 */
.L_x_209:
[----:B------:R-:W-:Y:S04]  /*9400*/  BSSY B0, `(.L_x_189) ;  /* 0x000006a000007945 */ /* 0x000fe80003800000 */
[----:B------:R-:W-:Y:S05]  /*9410*/  @!P0 BRA `(.L_x_190) ;  /* 0x0000000400a08947 */ /* 0x000fea0003800000 */
[----:B------:R-:W-:-:S04]  /*9420*/  LOP3.LUT R4, R4, 0x2, RZ, 0xfc, !PT ;  /* 0x0000000204047812 */ /* 0x000fc800078efcff */
[----:B------:R-:W-:-:S13]  /*9430*/  ISETP.NE.AND P0, PT, R4, 0x3, PT ;  /* 0x000000030400780c */ /* 0x000fda0003f05270 */
[----:B------:R-:W-:Y:S05]  /*9440*/  @!P0 BRA `(.L_x_191) ;  /* 0x0000000000048947 */ /* 0x000fea0003800000 */
[----:B------:R-:W-:Y:S01]  /*9450*/  BPT.TRAP 0x1 ;  /* 0x000000040000795c */ /* 0x000fe20000300000 */
.L_x_191:
[----:B------:R-:W0:Y:S01]  /*9460*/  S2R R3, SR_CgaCtaId ;  /* 0x0000000000037919 */ /* 0x000e220000008800 */
[----:B------:R-:W-:-:S04]  /*9470*/  MOV R0, 0x400 ;  /* 0x0000040000007802 */ /* 0x000fc80000000f00 */
[----:B0-----:R-:W-:Y:S02]  /*9480*/  LEA R0, R3, R0, 0x18 ;  /* 0x0000000003007211 */ /* 0x001fe400078ec0ff */
[----:B------:R-:W-:-:S03]  /*9490*/  SHF.L.U32 R3, R5, 0x1f, RZ ;  /* 0x0000001f05037819 */ /* 0x000fc600000006ff */
[----:B------:R-:W-:-:S04]  /*94a0*/  VIADD R0, R0, 0x58 ;  /* 0x0000005800007836 */ /* 0x000fc80000000000 */
[C---:B------:R-:W-:Y:S02]  /*94b0*/  IMAD R6, R17.reuse, 0x8, R0 ;  /* 0x0000000811067824 */ /* 0x040fe400078e0200 */
[----:B------:R-:W-:Y:S02]  /*94c0*/  VIADD R17, R17, 0x1 ;  /* 0x0000000111117836 */ /* 0x000fe40000000000 */
[----:B------:R-:W0:Y:S03]  /*94d0*/  SYNCS.PHASECHK.TRANS64.TRYWAIT P0, [R6+URZ], R3 ;  /* 0x00000003060075a7 */ /* 0x000e26000800017f */
[----:B------:R-:W-:-:S04]  /*94e0*/  ISETP.NE.AND P1, PT, R17, 0xb, PT ;  /* 0x0000000b1100780c */ /* 0x000fc80003f25270 */
[----:B------:R-:W-:Y:S02]  /*94f0*/  SEL R2, RZ, 0x1, P1 ;  /* 0x00000001ff027807 */ /* 0x000fe40000800000 */
[----:B------:R-:W-:Y:S02]  /*9500*/  SEL R17, R17, RZ, P1 ;  /* 0x000000ff11117207 */ /* 0x000fe40000800000 */
[----:B------:R-:W-:-:S03]  /*9510*/  LOP3.LUT R8, R5, R2, RZ, 0x3c, !PT ;  /* 0x0000000205087212 */ /* 0x000fc600078e3cff */
[----:B------:R-:W-:Y:S01]  /*9520*/  IMAD R7, R17, 0x8, R0 ;  /* 0x0000000811077824 */ /* 0x000fe200078e0200 */
[----:B------:R-:W-:Y:S01]  /*9530*/  SHF.L.U32 R4, R8, 0x1f, RZ ;  /* 0x0000001f08047819 */ /* 0x000fe200000006ff */
[----:B0-----:R-:W-:Y:S06]  /*9540*/  @!P0 BRA `(.L_x_192) ;  /* 0x0000000400e08947 */ /* 0x001fec0003800000 */
.L_x_210:
[----:B------:R-:W1:Y:S01]  /*9550*/  SYNCS.PHASECHK.TRANS64.TRYWAIT P0, [R7+URZ], R4 ;  /* 0x00000004070075a7 */ /* 0x000e62000800017f */
[----:B------:R-:W-:-:S05]  /*9560*/  VIADD R2, R17, 0x1 ;  /* 0x0000000111027836 */ /* 0x000fca0000000000 */
[----:B------:R-:W-:-:S04]  /*9570*/  ISETP.NE.AND P1, PT, R2, 0xb, PT ;  /* 0x0000000b0200780c */ /* 0x000fc80003f25270 */
[----:B0-----:R-:W-:Y:S02]  /*9580*/  SEL R3, RZ, 0x1, P1 ;  /* 0x00000001ff037807 */ /* 0x001fe40000800000 */
[----:B------:R-:W-:Y:S02]  /*9590*/  SEL R9, R2, RZ, P1 ;  /* 0x000000ff02097207 */ /* 0x000fe40000800000 */
[----:B------:R-:W-:-:S03]  /*95a0*/  LOP3.LUT R8, R8, R3, RZ, 0x3c, !PT ;  /* 0x0000000308087212 */ /* 0x000fc600078e3cff */
[----:B------:R-:W-:Y:S01]  /*95b0*/  IMAD R6, R9, 0x8, R0 ;  /* 0x0000000809067824 */ /* 0x000fe200078e0200 */
[----:B------:R-:W-:Y:S01]  /*95c0*/  SHF.L.U32 R5, R8, 0x1f, RZ ;  /* 0x0000001f08057819 */ /* 0x000fe200000006ff */
[----:B-1----:R-:W-:Y:S06]  /*95d0*/  @!P0 BRA `(.L_x_193) ;  /* 0x0000000400d08947 */ /* 0x002fec0003800000 */
.L_x_211:
[----:B------:R-:W1:Y:S01]  /*95e0*/  SYNCS.PHASECHK.TRANS64.TRYWAIT P0, [R6+URZ], R5 ;  /* 0x00000005060075a7 */ /* 0x000e62000800017f */
[----:B------:R-:W-:-:S05]  /*95f0*/  VIADD R2, R9, 0x1 ;  /* 0x0000000109027836 */ /* 0x000fca0000000000 */
[----:B------:R-:W-:-:S04]  /*9600*/  ISETP.NE.AND P1, PT, R2, 0xb, PT ;  /* 0x0000000b0200780c */ /* 0x000fc80003f25270 */
[----:B------:R-:W-:Y:S02]  /*9610*/  SEL R3, RZ, 0x1, P1 ;  /* 0x00000001ff037807 */ /* 0x000fe40000800000 */
[----:B0-----:R-:W-:Y:S02]  /*9620*/  SEL R7, R2, RZ, P1 ;  /* 0x000000ff02077207 */ /* 0x001fe40000800000 */
[----:B------:R-:W-:-:S03]  /*9630*/  LOP3.LUT R8, R8, R3, RZ, 0x3c, !PT ;  /* 0x0000000308087212 */ /* 0x000fc600078e3cff */
[----:B------:R-:W-:Y:S01]  /*9640*/  IMAD R9, R7, 0x8, R0 ;  /* 0x0000000807097824 */ /* 0x000fe200078e0200 */
[----:B------:R-:W-:Y:S01]  /*9650*/  SHF.L.U32 R4, R8, 0x1f, RZ ;  /* 0x0000001f08047819 */ /* 0x000fe200000006ff */
[----:B-1----:R-:W-:Y:S06]  /*9660*/  @!P0 BRA `(.L_x_194) ;  /* 0x0000000400c08947 */ /* 0x002fec0003800000 */
.L_x_212:
[----:B------:R-:W1:Y:S01]  /*9670*/  SYNCS.PHASECHK.TRANS64.TRYWAIT P0, [R9+URZ], R4 ;  /* 0x00000004090075a7 */ /* 0x000e62000800017f */
[----:B------:R-:W-:-:S05]  /*9680*/  VIADD R2, R7, 0x1 ;  /* 0x0000000107027836 */ /* 0x000fca0000000000 */
[----:B------:R-:W-:-:S04]  /*9690*/  ISETP.NE.AND P1, PT, R2, 0xb, PT ;  /* 0x0000000b0200780c */ /* 0x000fc80003f25270 */
[----:B------:R-:W-:Y:S02]  /*96a0*/  SEL R3, RZ, 0x1, P1 ;  /* 0x00000001ff037807 */ /* 0x000fe40000800000 */
[----:B------:R-:W-:Y:S02]  /*96b0*/  SEL R7, R2, RZ, P1 ;  /* 0x000000ff02077207 */ /* 0x000fe40000800000 */
[----:B------:R-:W-:-:S03]  /*96c0*/  LOP3.LUT R8, R8, R3, RZ, 0x3c, !PT ;  /* 0x0000000308087212 */ /* 0x000fc600078e3cff */
[----:B0-----:R-:W-:Y:S01]  /*96d0*/  IMAD R6, R7, 0x8, R0 ;  /* 0x0000000807067824 */ /* 0x001fe200078e0200 */
[----:B------:R-:W-:Y:S01]  /*96e0*/  SHF.L.U32 R5, R8, 0x1f, RZ ;  /* 0x0000001f08057819 */ /* 0x000fe200000006ff */
[----:B-1----:R-:W-:Y:S06]  /*96f0*/  @!P0 BRA `(.L_x_195) ;  /* 0x0000000400b08947 */ /* 0x002fec0003800000 */
.L_x_213:
        /* <DEDUP_REMOVED lines=9> */
.L_x_214:
        /* <DEDUP_REMOVED lines=9> */
.L_x_215:
        /* <DEDUP_REMOVED lines=9> */
.L_x_216:
[----:B------:R-:W1:Y:S01]  /*98b0*/  SYNCS.PHASECHK.TRANS64.TRYWAIT P0, [R9+URZ], R4 ;  /* 0x00000004090075a7 */ /* 0x000e62000800017f */
[----:B------:R-:W-:-:S05]  /*98c0*/  VIADD R2, R7, 0x1 ;  /* 0x0000000107027836 */ /* 0x000fca0000000000 */
[----:B------:R-:W-:-:S04]  /*98d0*/  ISETP.NE.AND P1, PT, R2, 0xb, PT ;  /* 0x0000000b0200780c */ /* 0x000fc80003f25270 */
[----:B------:R-:W-:Y:S02]  /*98e0*/  SEL R3, RZ, 0x1, P1 ;  /* 0x00000001ff037807 */ /* 0x000fe40000800000 */
[----:B------:R-:W-:Y:S02]  /*98f0*/  SEL R7, R2, RZ, P1 ;  /* 0x000000ff02077207 */ /* 0x000fe40000800000 */
[----:B------:R-:W-:-:S03]  /*9900*/  LOP3.LUT R8, R8, R3, RZ, 0x3c, !PT ;  /* 0x0000000308087212 */ /* 0x000fc600078e3cff */
[----:B------:R-:W-:Y:S01]  /*9910*/  IMAD R10, R7, 0x8, R0 ;  /* 0x00000008070a7824 */ /* 0x000fe200078e0200 */
[----:B0-----:R-:W-:Y:S01]  /*9920*/  SHF.L.U32 R5, R8, 0x1f, RZ ;  /* 0x0000001f08057819 */ /* 0x001fe200000006ff */
[----:B-1----:R-:W-:Y:S06]  /*9930*/  @!P0 BRA `(.L_x_199) ;  /* 0x0000000400708947 */ /* 0x002fec0003800000 */
.L_x_217:
[----:B------:R-:W1:Y:S01]  /*9940*/  SYNCS.PHASECHK.TRANS64.TRYWAIT P0, [R10+URZ], R5 ;  /* 0x000000050a0075a7 */ /* 0x000e62000800017f */
[----:B------:R-:W-:-:S05]  /*9950*/  VIADD R2, R7, 0x1 ;  /* 0x0000000107027836 */ /* 0x000fca0000000000 */
[----:B------:R-:W-:-:S04]  /*9960*/  ISETP.NE.AND P1, PT, R2, 0xb, PT ;  /* 0x0000000b0200780c */ /* 0x000fc80003f25270 */
[----:B------:R-:W-:Y:S02]  /*9970*/  SEL R3, RZ, 0x1, P1 ;  /* 0x00000001ff037807 */ /* 0x000fe40000800000 */
[----:B------:R-:W-:Y:S02]  /*9980*/  SEL R7, R2, RZ, P1 ;  /* 0x000000ff02077207 */ /* 0x000fe40000800000 */
[----:B0-----:R-:W-:-:S03]  /*9990*/  LOP3.LUT R9, R8, R3, RZ, 0x3c, !PT ;  /* 0x0000000308097212 */ /* 0x001fc600078e3cff */
[----:B------:R-:W-:Y:S01]  /*99a0*/  IMAD R11, R7, 0x8, R0 ;  /* 0x00000008070b7824 */ /* 0x000fe200078e0200 */
[----:B------:R-:W-:Y:S01]  /*99b0*/  SHF.L.U32 R6, R9, 0x1f, RZ ;  /* 0x0000001f09067819 */ /* 0x000fe200000006ff */
[----:B-1----:R-:W-:Y:S06]  /*99c0*/  @!P0 BRA `(.L_x_200) ;  /* 0x0000000400608947 */ /* 0x002fec0003800000 */
.L_x_218:
[----:B------:R-:W1:Y:S01]  /*99d0*/  SYNCS.PHASECHK.TRANS64.TRYWAIT P0, [R11+URZ], R6 ;  /* 0x000000060b0075a7 */ /* 0x000e62000800017f */
[----:B------:R-:W-:-:S05]  /*99e0*/  VIADD R2, R7, 0x1 ;  /* 0x0000000107027836 */ /* 0x000fca0000000000 */
[----:B------:R-:W-:-:S04]  /*99f0*/  ISETP.NE.AND P1, PT, R2, 0xb, PT ;  /* 0x0000000b0200780c */ /* 0x000fc80003f25270 */
[----:B------:R-:W-:Y:S02]  /*9a00*/  SEL R4, RZ, 0x1, P1 ;  /* 0x00000001ff047807 */ /* 0x000fe40000800000 */
[----:B------:R-:W-:Y:S02]  /*9a10*/  SEL R3, R2, RZ, P1 ;  /* 0x000000ff02037207 */ /* 0x000fe40000800000 */
[----:B------:R-:W-:Y:S01]  /*9a20*/  LOP3.LUT R4, R9, R4, RZ, 0x3c, !PT ;  /* 0x0000000409047212 */ /* 0x000fe200078e3cff */
[----:B-1----:R-:W-:Y:S06]  /*9a30*/  @!P0 BRA `(.L_x_201) ;  /* 0x0000000400588947 */ /* 0x002fec0003800000 */
.L_x_219:
[----:B------:R-:W-:Y:S01]  /*9a40*/  IMAD R3, R3, 0x8, R0 ;  /* 0x0000000803037824 */ /* 0x000fe200078e0200 */
[----:B------:R-:W-:-:S07]  /*9a50*/  SHF.L.U32 R0, R4, 0x1f, RZ ;  /* 0x0000001f04007819 */ /* 0x000fce00000006ff */
.L_x_202:
[----:B--2---:R2:W3:Y:S02]  /*9a60*/  SYNCS.PHASECHK.TRANS64.TRYWAIT P0, [R3+URZ], R0 ;  /* 0x00000000030075a7 */ /* 0x0044e4000800017f */
[----:B---3--:R-:W-:Y:S05]  /*9a70*/  @!P0 NANOSLEEP.SYNCS 0x989680 ;  /* 0x009896800000895d */ /* 0x008fea0003900000 */
[----:B------:R-:W3:Y:S02]  /*9a80*/  @!P0 SYNCS.PHASECHK.TRANS64 P0, [R3+URZ], R0 ;  /* 0x00000000030085a7 */ /* 0x000ee4000800007f */
[----:B---3--:R-:W-:Y:S05]  /*9a90*/  @!P0 BRA `(.L_x_202) ;  /* 0xfffffffc00f08947 */ /* 0x008fea000383ffff */
.L_x_190:
[----:B------:R-:W-:Y:S05]  /*9aa0*/  BSYNC B0 ;  /* 0x0000000000007941 */ /* 0x000fea0003800000 */
.L_x_189:
[----:B------:R-:W-:Y:S05]  /*9ab0*/  EXIT ;  /* 0x000000000000794d */ /* 0x000fea0003800000 */
.L_x_22:
[----:B-1----:R-:W-:-:S04]  /*9ac0*/  IMAD.U32 R12, RZ, RZ, UR6 ;  /* 0x00000006ff0c7e24 */ /* 0x002fc8000f8e00ff */
[----:B------:R1:W4:Y:S03]  /*9ad0*/  SYNCS.PHASECHK.TRANS64.TRYWAIT P1, [R12+URZ], R11 ;  /* 0x0000000b0c0075a7 */ /* 0x000326000802017f */
[----:B----4-:R-:W-:Y:S05]  /*9ae0*/  @!P1 NANOSLEEP.SYNCS 0x989680 ;  /* 0x009896800000995d */ /* 0x010fea0003900000 */
[----:B------:R-:W4:Y:S02]  /*9af0*/  @!P1 SYNCS.PHASECHK.TRANS64 P1, [R12+URZ], R11 ;  /* 0x0000000b0c0095a7 */ /* 0x000f24000802007f */
[----:B----4-:R-:W-:Y:S05]  /*9b00*/  @!P1 BRA `(.L_x_22) ;  /* 0xfffffffc00ec9947 */ /* 0x010fea000383ffff */
[----:B------:R-:W-:Y:S05]  /*9b10*/  BRA `(.L_x_21) ;  /* 0xffffff7c00587947 */ /* 0x000fea000383ffff */
.L_x_28:
[----:B-1----:R-:W-:-:S04]  /*9b20*/  IMAD.U32 R14, RZ, RZ, UR12 ;  /* 0x0000000cff0e7e24 */ /* 0x002fc8000f8e00ff */
[----:B------:R1:W4:Y:S03]  /*9b30*/  SYNCS.PHASECHK.TRANS64.TRYWAIT P1, [R14+URZ], R13 ;  /* 0x0000000d0e0075a7 */ /* 0x000326000802017f */
[----:B----4-:R-:W-:Y:S05]  /*9b40*/  @!P1 NANOSLEEP.SYNCS 0x989680 ;  /* 0x009896800000995d */ /* 0x010fea0003900000 */
[----:B------:R-:W4:Y:S02]  /*9b50*/  @!P1 SYNCS.PHASECHK.TRANS64 P1, [R14+URZ], R13 ;  /* 0x0000000d0e0095a7 */ /* 0x000f24000802007f */
[----:B----4-:R-:W-:Y:S05]  /*9b60*/  @!P1 BRA `(.L_x_28) ;  /* 0xfffffffc00ec9947 */ /* 0x010fea000383ffff */
[----:B------:R-:W-:Y:S05]  /*9b70*/  BRA `(.L_x_27) ;  /* 0xffffff8400c07947 */ /* 0x000fea000383ffff */
.L_x_177:
[----:B------:R-:W-:Y:S01]  /*9b80*/  BSSY B1, `(.L_x_203) ;  /* 0x0000006000017945 */ /* 0x000fe20003800000 */
[----:B------:R-:W-:-:S07]  /*9b90*/  IMAD.MOV.U32 R6, RZ, RZ, -0x1 ;  /* 0xffffffffff067424 */ /* 0x000fce00078e00ff */
[----:B------:R-:W-:Y:S05]  /*9ba0*/  WARPSYNC.COLLECTIVE R6, `(.L_x_204) ;  /* 0x00000000060c7348 */ /* 0x000fea0003c00000 */
[----:B------:R-:W-:Y:S02]  /*9bb0*/  ELECT P0, UR62, PT ;  /* 0x00000000003e782f */ /* 0x000fe40003800000 */
[----:B------:R-:W-:Y:S01]  /*9bc0*/  MOV R6, UR62 ;  /* 0x0000003e00067c02 */ /* 0x000fe20008000f00 */
[----:B------:R-:W-:Y:S10]  /*9bd0*/  ENDCOLLECTIVE ;  /* 0x000000000000791b */ /* 0x000ff40003800000 */
.L_x_204:
[----:B------:R-:W-:Y:S05]  /*9be0*/  BSYNC B1 ;  /* 0x0000000000017941 */ /* 0x000fea0003800000 */
.L_x_203:
[----:B------:R-:W-:Y:S05]  /*9bf0*/  BRA `(.L_x_205) ;  /* 0xffffffec00407947 */ /* 0x000fea000383ffff */
.L_x_180:
[----:B0-----:R0:W1:Y:S02]  /*9c00*/  SYNCS.PHASECHK.TRANS64.TRYWAIT P0, [R18+URZ+0x58], R9 ;  /* 0x00005809120075a7 */ /* 0x001064000800017f */
[----:B-1----:R-:W-:Y:S05]  /*9c10*/  @!P0 NANOSLEEP.SYNCS 0x989680 ;  /* 0x009896800000895d */ /* 0x002fea0003900000 */
[----:B------:R-:W1:Y:S02]  /*9c20*/  @!P0 SYNCS.PHASECHK.TRANS64 P0, [R18+URZ+0x58], R9 ;  /* 0x00005809120085a7 */ /* 0x000e64000800007f */
[----:B-1----:R-:W-:Y:S05]  /*9c30*/  @!P0 BRA `(.L_x_180) ;  /* 0xfffffffc00f08947 */ /* 0x002fea000383ffff */
[----:B------:R-:W-:Y:S05]  /*9c40*/  BRA `(.L_x_206) ;  /* 0xffffffec00807947 */ /* 0x000fea000383ffff */
.L_x_188:
[----:B------:R-:W-:Y:S01]  /*9c50*/  BSSY B0, `(.L_x_207) ;  /* 0x0000006000007945 */ /* 0x000fe20003800000 */
[----:B------:R-:W-:-:S07]  /*9c60*/  IMAD.MOV.U32 R6, RZ, RZ, -0x1 ;  /* 0xffffffffff067424 */ /* 0x000fce00078e00ff */
[----:B------:R-:W-:Y:S05]  /*9c70*/  WARPSYNC.COLLECTIVE R6, `(.L_x_208) ;  /* 0x00000000060c7348 */ /* 0x000fea0003c00000 */
[----:B------:R-:W-:Y:S02]  /*9c80*/  ELECT P0, UR62, PT ;  /* 0x00000000003e782f */ /* 0x000fe40003800000 */
[----:B------:R-:W-:Y:S01]  /*9c90*/  MOV R6, UR62 ;  /* 0x0000003e00067c02 */ /* 0x000fe20008000f00 */
[----:B------:R-:W-:Y:S10]  /*9ca0*/  ENDCOLLECTIVE ;  /* 0x000000000000791b */ /* 0x000ff40003800000 */
.L_x_208:
[----:B------:R-:W-:Y:S05]  /*9cb0*/  BSYNC B0 ;  /* 0x0000000000007941 */ /* 0x000fea0003800000 */
.L_x_207:
[----:B------:R-:W-:Y:S05]  /*9cc0*/  BRA `(.L_x_209) ;  /* 0xfffffff400cc7947 */ /* 0x000fea000383ffff */
.L_x_192:
[----:B0-----:R0:W1:Y:S02]  /*9cd0*/  SYNCS.PHASECHK.TRANS64.TRYWAIT P0, [R6+URZ], R3 ;  /* 0x00000003060075a7 */ /* 0x001064000800017f */
[----:B-1----:R-:W-:Y:S05]  /*9ce0*/  @!P0 NANOSLEEP.SYNCS 0x989680 ;  /* 0x009896800000895d */ /* 0x002fea0003900000 */
[----:B------:R-:W1:Y:S02]  /*9cf0*/  @!P0 SYNCS.PHASECHK.TRANS64 P0, [R6+URZ], R3 ;  /* 0x00000003060085a7 */ /* 0x000e64000800007f */
[----:B-1----:R-:W-:Y:S05]  /*9d00*/  @!P0 BRA `(.L_x_192) ;  /* 0xfffffffc00f08947 */ /* 0x002fea000383ffff */
[----:B------:R-:W-:Y:S05]  /*9d10*/  BRA `(.L_x_210) ;  /* 0xfffffff8000c7947 */ /* 0x000fea000383ffff */
.L_x_193:
[----:B0-----:R0:W1:Y:S02]  /*9d20*/  SYNCS.PHASECHK.TRANS64.TRYWAIT P0, [R7+URZ], R4 ;  /* 0x00000004070075a7 */ /* 0x001064000800017f */
[----:B-1----:R-:W-:Y:S05]  /*9d30*/  @!P0 NANOSLEEP.SYNCS 0x989680 ;  /* 0x009896800000895d */ /* 0x002fea0003900000 */
[----:B------:R-:W1:Y:S02]  /*9d40*/  @!P0 SYNCS.PHASECHK.TRANS64 P0, [R7+URZ], R4 ;  /* 0x00000004070085a7 */ /* 0x000e64000800007f */
[----:B-1----:R-:W-:Y:S05]  /*9d50*/  @!P0 BRA `(.L_x_193) ;  /* 0xfffffffc00f08947 */ /* 0x002fea000383ffff */
[----:B------:R-:W-:Y:S05]  /*9d60*/  BRA `(.L_x_211) ;  /* 0xfffffff8001c7947 */ /* 0x000fea000383ffff */
.L_x_194:
[----:B0-----:R0:W1:Y:S02]  /*9d70*/  SYNCS.PHASECHK.TRANS64.TRYWAIT P0, [R6+URZ], R5 ;  /* 0x00000005060075a7 */ /* 0x001064000800017f */
[----:B-1----:R-:W-:Y:S05]  /*9d80*/  @!P0 NANOSLEEP.SYNCS 0x989680 ;  /* 0x009896800000895d */ /* 0x002fea0003900000 */
[----:B------:R-:W1:Y:S02]  /*9d90*/  @!P0 SYNCS.PHASECHK.TRANS64 P0, [R6+URZ], R5 ;  /* 0x00000005060085a7 */ /* 0x000e64000800007f */
[----:B-1----:R-:W-:Y:S05]  /*9da0*/  @!P0 BRA `(.L_x_194) ;  /* 0xfffffffc00f08947 */ /* 0x002fea000383ffff */
[----:B------:R-:W-:Y:S05]  /*9db0*/  BRA `(.L_x_212) ;  /* 0xfffffff8002c7947 */ /* 0x000fea000383ffff */
.L_x_195:
[----:B0-----:R0:W1:Y:S02]  /*9dc0*/  SYNCS.PHASECHK.TRANS64.TRYWAIT P0, [R9+URZ], R4 ;  /* 0x00000004090075a7 */ /* 0x001064000800017f */
[----:B-1----:R-:W-:Y:S05]  /*9dd0*/  @!P0 NANOSLEEP.SYNCS 0x989680 ;  /* 0x009896800000895d */ /* 0x002fea0003900000 */
[----:B------:R-:W1:Y:S02]  /*9de0*/  @!P0 SYNCS.PHASECHK.TRANS64 P0, [R9+URZ], R4 ;  /* 0x00000004090085a7 */ /* 0x000e64000800007f */
[----:B-1----:R-:W-:Y:S05]  /*9df0*/  @!P0 BRA `(.L_x_195) ;  /* 0xfffffffc00f08947 */ /* 0x002fea000383ffff */
[----:B------:R-:W-:Y:S05]  /*9e00*/  BRA `(.L_x_213) ;  /* 0xfffffff8003c7947 */ /* 0x000fea000383ffff */
.L_x_196:
[----:B0-----:R0:W1:Y:S02]  /*9e10*/  SYNCS.PHASECHK.TRANS64.TRYWAIT P0, [R6+URZ], R5 ;  /* 0x00000005060075a7 */ /* 0x001064000800017f */
[----:B-1----:R-:W-:Y:S05]  /*9e20*/  @!P0 NANOSLEEP.SYNCS 0x989680 ;  /* 0x009896800000895d */ /* 0x002fea0003900000 */
[----:B------:R-:W1:Y:S02]  /*9e30*/  @!P0 SYNCS.PHASECHK.TRANS64 P0, [R6+URZ], R5 ;  /* 0x00000005060085a7 */ /* 0x000e64000800007f */
[----:B-1----:R-:W-:Y:S05]  /*9e40*/  @!P0 BRA `(.L_x_196) ;  /* 0xfffffffc00f08947 */ /* 0x002fea000383ffff */
[----:B------:R-:W-:Y:S05]  /*9e50*/  BRA `(.L_x_214) ;  /* 0xfffffff8004c7947 */ /* 0x000fea000383ffff */
.L_x_197:
[----:B0-----:R0:W1:Y:S02]  /*9e60*/  SYNCS.PHASECHK.TRANS64.TRYWAIT P0, [R9+URZ], R4 ;  /* 0x00000004090075a7 */ /* 0x001064000800017f */
[----:B-1----:R-:W-:Y:S05]  /*9e70*/  @!P0 NANOSLEEP.SYNCS 0x989680 ;  /* 0x009896800000895d */ /* 0x002fea0003900000 */
[----:B------:R-:W1:Y:S02]  /*9e80*/  @!P0 SYNCS.PHASECHK.TRANS64 P0, [R9+URZ], R4 ;  /* 0x00000004090085a7 */ /* 0x000e64000800007f */
[----:B-1----:R-:W-:Y:S05]  /*9e90*/  @!P0 BRA `(.L_x_197) ;  /* 0xfffffffc00f08947 */ /* 0x002fea000383ffff */
[----:B------:R-:W-:Y:S05]  /*9ea0*/  BRA `(.L_x_215) ;  /* 0xfffffff8005c7947 */ /* 0x000fea000383ffff */
.L_x_198:
[----:B0-----:R0:W1:Y:S02]  /*9eb0*/  SYNCS.PHASECHK.TRANS64.TRYWAIT P0, [R6+URZ], R5 ;  /* 0x00000005060075a7 */ /* 0x001064000800017f */
[----:B-1----:R-:W-:Y:S05]  /*9ec0*/  @!P0 NANOSLEEP.SYNCS 0x989680 ;  /* 0x009896800000895d */ /* 0x002fea0003900000 */
[----:B------:R-:W1:Y:S02]  /*9ed0*/  @!P0 SYNCS.PHASECHK.TRANS64 P0, [R6+URZ], R5 ;  /* 0x00000005060085a7 */ /* 0x000e64000800007f */
[----:B-1----:R-:W-:Y:S05]  /*9ee0*/  @!P0 BRA `(.L_x_198) ;  /* 0xfffffffc00f08947 */ /* 0x002fea000383ffff */
[----:B------:R-:W-:Y:S05]  /*9ef0*/  BRA `(.L_x_216) ;  /* 0xfffffff8006c7947 */ /* 0x000fea000383ffff */
.L_x_199:
[----:B0-----:R0:W1:Y:S02]  /*9f00*/  SYNCS.PHASECHK.TRANS64.TRYWAIT P0, [R9+URZ], R4 ;  /* 0x00000004090075a7 */ /* 0x001064000800017f */
[----:B-1----:R-:W-:Y:S05]  /*9f10*/  @!P0 NANOSLEEP.SYNCS 0x989680 ;  /* 0x009896800000895d */ /* 0x002fea0003900000 */
[----:B------:R-:W1:Y:S02]  /*9f20*/  @!P0 SYNCS.PHASECHK.TRANS64 P0, [R9+URZ], R4 ;  /* 0x00000004090085a7 */ /* 0x000e64000800007f */
[----:B-1----:R-:W-:Y:S05]  /*9f30*/  @!P0 BRA `(.L_x_199) ;  /* 0xfffffffc00f08947 */ /* 0x002fea000383ffff */
[----:B------:R-:W-:Y:S05]  /*9f40*/  BRA `(.L_x_217) ;  /* 0xfffffff8007c7947 */ /* 0x000fea000383ffff */
.L_x_200:
[----:B0-----:R0:W1:Y:S02]  /*9f50*/  SYNCS.PHASECHK.TRANS64.TRYWAIT P0, [R10+URZ], R5 ;  /* 0x000000050a0075a7 */ /* 0x001064000800017f */
[----:B-1----:R-:W-:Y:S05]  /*9f60*/  @!P0 NANOSLEEP.SYNCS 0x989680 ;  /* 0x009896800000895d */ /* 0x002fea0003900000 */
[----:B------:R-:W1:Y:S02]  /*9f70*/  @!P0 SYNCS.PHASECHK.TRANS64 P0, [R10+URZ], R5 ;  /* 0x000000050a0085a7 */ /* 0x000e64000800007f */
[----:B-1----:R-:W-:Y:S05]  /*9f80*/  @!P0 BRA `(.L_x_200) ;  /* 0xfffffffc00f08947 */ /* 0x002fea000383ffff */
[----:B------:R-:W-:Y:S05]  /*9f90*/  BRA `(.L_x_218) ;  /* 0xfffffff8008c7947 */ /* 0x000fea000383ffff */
.L_x_201:
[----:B-1----:R1:W2:Y:S02]  /*9fa0*/  SYNCS.PHASECHK.TRANS64.TRYWAIT P0, [R11+URZ], R6 ;  /* 0x000000060b0075a7 */ /* 0x0022a4000800017f */
[----:B--2---:R-:W-:Y:S05]  /*9fb0*/  @!P0 NANOSLEEP.SYNCS 0x989680 ;  /* 0x009896800000895d */ /* 0x004fea0003900000 */
[----:B------:R-:W2:Y:S02]  /*9fc0*/  @!P0 SYNCS.PHASECHK.TRANS64 P0, [R11+URZ], R6 ;  /* 0x000000060b0085a7 */ /* 0x000ea4000800007f */
[----:B--2---:R-:W-:Y:S05]  /*9fd0*/  @!P0 BRA `(.L_x_201) ;  /* 0xfffffffc00f08947 */ /* 0x004fea000383ffff */
[----:B------:R-:W-:Y:S05]  /*9fe0*/  BRA `(.L_x_219) ;  /* 0xfffffff800947947 */ /* 0x000fea000383ffff */
.L_x_220:
[----:B------:R-:W-:-:S00]  /*9ff0*/  BRA `(.L_x_220) ;  /* 0xfffffffc00fc7947 */ /* 0x000fc0000383ffff */
[----:B------:R-:W-:-:S00]  /*a000*/  NOP ;  /* 0x0000000000007918 */ /* 0x000fc00000000000 */
[----:B------:R-:W-:-:S00]  /*a010*/  NOP ;  /* 0x0000000000007918 */ /* 0x000fc00000000000 */
[----:B------:R-:W-:-:S00]  /*a020*/  NOP ;  /* 0x0000000000007918 */ /* 0x000fc00000000000 */
[----:B------:R-:W-:-:S00]  /*a030*/  NOP ;  /* 0x0000000000007918 */ /* 0x000fc00000000000 */
[----:B------:R-:W-:-:S00]  /*a040*/  NOP ;  /* 0x0000000000007918 */ /* 0x000fc00000000000 */
[----:B------:R-:W-:-:S00]  /*a050*/  NOP ;  /* 0x0000000000007918 */ /* 0x000fc00000000000 */
[----:B------:R-:W-:-:S00]  /*a060*/  NOP ;  /* 0x0000000000007918 */ /* 0x000fc00000000000 */
[----:B------:R-:W-:-:S00]  /*a070*/  NOP ;  /* 0x0000000000007918 */ /* 0x000fc00000000000 */
.L_x_221:


//--------------------- .nv.shared._ZN7cutlass13device_kernelINS_4gemm6kernel13GemmUniversalIN4cute5tupleIJiiiiEEENS1_10collective13CollectiveMmaINS1_37MainloopSm90TmaGmmaWarpSpecializedFP8ILi11ENS5_IJNS4_1CILi1EEENSA_ILi4EEESB_EEENS1_35KernelTmaWarpSpecializedCooperativeEEENS5_IJNSA_ILi256EEENSA_ILi64EEESH_EEENS_12float_e4m3_tENS5_IJlSB_lEEESJ_SK_NS4_8TiledMMAINS4_8MMA_AtomIJNS4_4SM904GMMA30MMA_64x64x32_F32E4M3E4M3_SS_TNILNSO_7ScaleInE1ELSQ_1EEEEEENS4_6LayoutINS5_IJNSA_ILi2EEESB_SB_EEENS5_IJSB_NSA_ILi0EEESW_EEEEENS5_IJNS4_10UnderscoreESZ_SZ_EEEEENS4_23SM90_TMA_LOAD_MULTICASTENS4_14ComposedLayoutINS4_7SwizzleILi2ELi4ELi3EEENS4_18smem_ptr_flag_bitsILi8EEENST_INS5_IJNSA_ILi8EEESH_EEENS5_IJSH_SB_EEEEEEEvNS4_8identityENS4_13SM90_TMA_LOADES1C_vS1D_EENS_8epilogue10collective6detail29Sm90TmaWarpSpecializedAdapterINS1H_15DefaultEpilogueISJ_SK_SK_NS1G_6thread17LinearCombinationISJ_Li1EffLNS1L_9ScaleType4KindE0ELNS_15FloatRoundStyleE2ESJ_EENS1_15EpilogueDefaultEEEEEvvEEEEvNT_6ParamsE --------------------------
	.section	.nv.shared._ZN7cutlass13device_kernelINS_4gemm6kernel13GemmUniversalIN4cute5tupleIJiiiiEEENS1_10collective13CollectiveMmaINS1_37MainloopSm90TmaGmmaWarpSpecializedFP8ILi11ENS5_IJNS4_1CILi1EEENSA_ILi4EEESB_EEENS1_35KernelTmaWarpSpecializedCooperativeEEENS5_IJNSA_ILi256EEENSA_ILi64EEESH_EEENS_12float_e4m3_tENS5_IJlSB_lEEESJ_SK_NS4_8TiledMMAINS4_8MMA_AtomIJNS4_4SM904GMMA30MMA_64x64x32_F32E4M3E4M3_SS_TNILNSO_7ScaleInE1ELSQ_1EEEEEENS4_6LayoutINS5_IJNSA_ILi2EEESB_SB_EEENS5_IJSB_NSA_ILi0EEESW_EEEEENS5_IJNS4_10UnderscoreESZ_SZ_EEEEENS4_23SM90_TMA_LOAD_MULTICASTENS4_14ComposedLayoutINS4_7SwizzleILi2ELi4ELi3EEENS4_18smem_ptr_flag_bitsILi8EEENST_INS5_IJNSA_ILi8EEESH_EEENS5_IJSH_SB_EEEEEEEvNS4_8identityENS4_13SM90_TMA_LOADES1C_vS1D_EENS_8epilogue10collective6detail29Sm90TmaWarpSpecializedAdapterINS1H_15DefaultEpilogueISJ_SK_SK_NS1G_6thread17LinearCombinationISJ_Li1EffLNS1L_9ScaleType4KindE0ELNS_15FloatRoundStyleE2ESJ_EENS1_15EpilogueDefaultEEEEEvvEEEEvNT_6ParamsE,"aw",@nobits
	.sectionflags	@""
	.align	16
	.zero		1024


//--------------------- .nv.shared.reserved.0     --------------------------
	.section	.nv.shared.reserved.0,"aw",@nobits
	.weak		__nv_reservedSMEM_offset_0_alias
	.size		__nv_reservedSMEM_offset_0_alias, 0, 0
	.other		__nv_reservedSMEM_offset_0_alias,@"STO_CUDA_RESERVED_SHARED STV_DEFAULT"
__nv_reservedSMEM_offset_0_alias:
	.zero		0


//--------------------- .nv.global                --------------------------
	.section	.nv.global,"aw",@nobits
.nv.global:
	.type		_ZN40_INTERNAL_442cad34_4_k_cu_f02bfcd3_255994cute1_E,@object
	.size		_ZN40_INTERNAL_442cad34_4_k_cu_f02bfcd3_255994cute1_E,(_ZN40_INTERNAL_442cad34_4_k_cu_f02bfcd3_255994cuda3std3__45__cpo6cbeginE - _ZN40_INTERNAL_442cad34_4_k_cu_f02bfcd3_255994cute1_E)
_ZN40_INTERNAL_442cad34_4_k_cu_f02bfcd3_255994cute1_E:
	.zero		1
	.type		_ZN40_INTERNAL_442cad34_4_k_cu_f02bfcd3_255994cuda3std3__45__cpo6cbeginE,@object
	.size		_ZN40_INTERNAL_442cad34_4_k_cu_f02bfcd3_255994cuda3std3__45__cpo6cbeginE,(_ZN40_INTERNAL_442cad34_4_k_cu_f02bfcd3_255994cuda3std3__48in_placeE - _ZN40_INTERNAL_442cad34_4_k_cu_f02bfcd3_255994cuda3std3__45__cpo6cbeginE)
_ZN40_INTERNAL_442cad34_4_k_cu_f02bfcd3_255994cuda3std3__45__cpo6cbeginE:
	.zero		1
	.type		_ZN40_INTERNAL_442cad34_4_k_cu_f02bfcd3_255994cuda3std3__48in_placeE,@object
	.size		_ZN40_INTERNAL_442cad34_4_k_cu_f02bfcd3_255994cuda3std3__48in_placeE,(_ZN40_INTERNAL_442cad34_4_k_cu_f02bfcd3_255994cuda3std6ranges3__45__cpo9iter_moveE - _ZN40_INTERNAL_442cad34_4_k_cu_f02bfcd3_255994cuda3std3__48in_placeE)
_ZN40_INTERNAL_442cad34_4_k_cu_f02bfcd3_255994cuda3std3__48in_placeE:
	.zero		1
	.type		_ZN40_INTERNAL_442cad34_4_k_cu_f02bfcd3_255994cuda3std6ranges3__45__cpo9iter_moveE,@object
	.size		_ZN40_INTERNAL_442cad34_4_k_cu_f02bfcd3_255994cuda3std6ranges3__45__cpo9iter_moveE,(_ZN40_INTERNAL_442cad34_4_k_cu_f02bfcd3_255994cuda3std3__45__cpo5beginE - _ZN40_INTERNAL_442cad34_4_k_cu_f02bfcd3_255994cuda3std6ranges3__45__cpo9iter_moveE)
_ZN40_INTERNAL_442cad34_4_k_cu_f02bfcd3_255994cuda3std6ranges3__45__cpo9iter_moveE:
	.zero		1
	.type		_ZN40_INTERNAL_442cad34_4_k_cu_f02bfcd3_255994cuda3std3__45__cpo5beginE,@object
	.size		_ZN40_INTERNAL_442cad34_4_k_cu_f02bfcd3_255994cuda3std3__45__cpo5beginE,(_ZN40_INTERNAL_442cad34_4_k_cu_f02bfcd3_255994cuda3std3__442_GLOBAL__N__442cad34_4_k_cu_f02bfcd3_255996ignoreE - _ZN40_INTERNAL_442cad34_4_k_cu_f02bfcd3_255994cuda3std3__45__cpo5beginE)
_ZN40_INTERNAL_442cad34_4_k_cu_f02bfcd3_255994cuda3std3__45__cpo5beginE:
	.zero		1
	.type		_ZN40_INTERNAL_442cad34_4_k_cu_f02bfcd3_255994cuda3std3__442_GLOBAL__N__442cad34_4_k_cu_f02bfcd3_255996ignoreE,@object
	.size		_ZN40_INTERNAL_442cad34_4_k_cu_f02bfcd3_255994cuda3std3__442_GLOBAL__N__442cad34_4_k_cu_f02bfcd3_255996ignoreE,(_ZN40_INTERNAL_442cad34_4_k_cu_f02bfcd3_255994cute7productE - _ZN40_INTERNAL_442cad34_4_k_cu_f02bfcd3_255994cuda3std3__442_GLOBAL__N__442cad34_4_k_cu_f02bfcd3_255996ignoreE)
_ZN40_INTERNAL_442cad34_4_k_cu_f02bfcd3_255994cuda3std3__442_GLOBAL__N__442cad34_4_k_cu_f02bfcd3_255996ignoreE:
	.zero		1
	.type		_ZN40_INTERNAL_442cad34_4_k_cu_f02bfcd3_255994cute7productE,@object
	.size		_ZN40_INTERNAL_442cad34_4_k_cu_f02bfcd3_255994cute7productE,(_ZN40_INTERNAL_442cad34_4_k_cu_f02bfcd3_255994cuda3std3__45__cpo3endE - _ZN40_INTERNAL_442cad34_4_k_cu_f02bfcd3_255994cute7productE)
_ZN40_INTERNAL_442cad34_4_k_cu_f02bfcd3_255994cute7productE:
	.zero		1
	.type		_ZN40_INTERNAL_442cad34_4_k_cu_f02bfcd3_255994cuda3std3__45__cpo3endE,@object
	.size		_ZN40_INTERNAL_442cad34_4_k_cu_f02bfcd3_255994cuda3std3__45__cpo3endE,(_ZN40_INTERNAL_442cad34_4_k_cu_f02bfcd3_255994cuda3std3__419piecewise_constructE - _ZN40_INTERNAL_442cad34_4_k_cu_f02bfcd3_255994cuda3std3__45__cpo3endE)
_ZN40_INTERNAL_442cad34_4_k_cu_f02bfcd3_255994cuda3std3__45__cpo3endE:
	.zero		1
	.type		_ZN40_INTERNAL_442cad34_4_k_cu_f02bfcd3_255994cuda3std3__419piecewise_constructE,@object
	.size		_ZN40_INTERNAL_442cad34_4_k_cu_f02bfcd3_255994cuda3std3__419piecewise_constructE,(_ZN40_INTERNAL_442cad34_4_k_cu_f02bfcd3_255994cuda3std3__45__cpo4cendE - _ZN40_INTERNAL_442cad34_4_k_cu_f02bfcd3_255994cuda3std3__419piecewise_constructE)
_ZN40_INTERNAL_442cad34_4_k_cu_f02bfcd3_255994cuda3std3__419piecewise_constructE:
	.zero		1
	.type		_ZN40_INTERNAL_442cad34_4_k_cu_f02bfcd3_255994cuda3std3__45__cpo4cendE,@object
	.size		_ZN40_INTERNAL_442cad34_4_k_cu_f02bfcd3_255994cuda3std3__45__cpo4cendE,(_ZN40_INTERNAL_442cad34_4_k_cu_f02bfcd3_255994cuda3std6ranges3__45__cpo4swapE - _ZN40_INTERNAL_442cad34_4_k_cu_f02bfcd3_255994cuda3std3__45__cpo4cendE)
_ZN40_INTERNAL_442cad34_4_k_cu_f02bfcd3_255994cuda3std3__45__cpo4cendE:
	.zero		1
	.type		_ZN40_INTERNAL_442cad34_4_k_cu_f02bfcd3_255994cuda3std6ranges3__45__cpo4swapE,@object
	.size		_ZN40_INTERNAL_442cad34_4_k_cu_f02bfcd3_255994cuda3std6ranges3__45__cpo4swapE,(.L_7 - _ZN40_INTERNAL_442cad34_4_k_cu_f02bfcd3_255994cuda3std6ranges3__45__cpo4swapE)
_ZN40_INTERNAL_442cad34_4_k_cu_f02bfcd3_255994cuda3std6ranges3__45__cpo4swapE:
	.zero		1
.L_7:


//--------------------- .nv.constant0._ZN7cutlass13device_kernelINS_4gemm6kernel13GemmUniversalIN4cute5tupleIJiiiiEEENS1_10collective13CollectiveMmaINS1_37MainloopSm90TmaGmmaWarpSpecializedFP8ILi11ENS5_IJNS4_1CILi1EEENSA_ILi4EEESB_EEENS1_35KernelTmaWarpSpecializedCooperativeEEENS5_IJNSA_ILi256EEENSA_ILi64EEESH_EEENS_12float_e4m3_tENS5_IJlSB_lEEESJ_SK_NS4_8TiledMMAINS4_8MMA_AtomIJNS4_4SM904GMMA30MMA_64x64x32_F32E4M3E4M3_SS_TNILNSO_7ScaleInE1ELSQ_1EEEEEENS4_6LayoutINS5_IJNSA_ILi2EEESB_SB_EEENS5_IJSB_NSA_ILi0EEESW_EEEEENS5_IJNS4_10UnderscoreESZ_SZ_EEEEENS4_23SM90_TMA_LOAD_MULTICASTENS4_14ComposedLayoutINS4_7SwizzleILi2ELi4ELi3EEENS4_18smem_ptr_flag_bitsILi8EEENST_INS5_IJNSA_ILi8EEESH_EEENS5_IJSH_SB_EEEEEEEvNS4_8identityENS4_13SM90_TMA_LOADES1C_vS1D_EENS_8epilogue10collective6detail29Sm90TmaWarpSpecializedAdapterINS1H_15DefaultEpilogueISJ_SK_SK_NS1G_6thread17LinearCombinationISJ_Li1EffLNS1L_9ScaleType4KindE0ELNS_15FloatRoundStyleE2ESJ_EENS1_15EpilogueDefaultEEEEEvvEEEEvNT_6ParamsE --------------------------
	.section	.nv.constant0._ZN7cutlass13device_kernelINS_4gemm6kernel13GemmUniversalIN4cute5tupleIJiiiiEEENS1_10collective13CollectiveMmaINS1_37MainloopSm90TmaGmmaWarpSpecializedFP8ILi11ENS5_IJNS4_1CILi1EEENSA_ILi4EEESB_EEENS1_35KernelTmaWarpSpecializedCooperativeEEENS5_IJNSA_ILi256EEENSA_ILi64EEESH_EEENS_12float_e4m3_tENS5_IJlSB_lEEESJ_SK_NS4_8TiledMMAINS4_8MMA_AtomIJNS4_4SM904GMMA30MMA_64x64x32_F32E4M3E4M3_SS_TNILNSO_7ScaleInE1ELSQ_1EEEEEENS4_6LayoutINS5_IJNSA_ILi2EEESB_SB_EEENS5_IJSB_NSA_ILi0EEESW_EEEEENS5_IJNS4_10UnderscoreESZ_SZ_EEEEENS4_23SM90_TMA_LOAD_MULTICASTENS4_14ComposedLayoutINS4_7SwizzleILi2ELi4ELi3EEENS4_18smem_ptr_flag_bitsILi8EEENST_INS5_IJNSA_ILi8EEESH_EEENS5_IJSH_SB_EEEEEEEvNS4_8identityENS4_13SM90_TMA_LOADES1C_vS1D_EENS_8epilogue10collective6detail29Sm90TmaWarpSpecializedAdapterINS1H_15DefaultEpilogueISJ_SK_SK_NS1G_6thread17LinearCombinationISJ_Li1EffLNS1L_9ScaleType4KindE0ELNS_15FloatRoundStyleE2ESJ_EENS1_15EpilogueDefaultEEEEEvvEEEEvNT_6ParamsE,"a",@progbits
	.sectionflags	@""
	.align	4
.nv.constant0._ZN7cutlass13device_kernelINS_4gemm6kernel13GemmUniversalIN4cute5tupleIJiiiiEEENS1_10collective13CollectiveMmaINS1_37MainloopSm90TmaGmmaWarpSpecializedFP8ILi11ENS5_IJNS4_1CILi1EEENSA_ILi4EEESB_EEENS1_35KernelTmaWarpSpecializedCooperativeEEENS5_IJNSA_ILi256EEENSA_ILi64EEESH_EEENS_12float_e4m3_tENS5_IJlSB_lEEESJ_SK_NS4_8TiledMMAINS4_8MMA_AtomIJNS4_4SM904GMMA30MMA_64x64x32_F32E4M3E4M3_SS_TNILNSO_7ScaleInE1ELSQ_1EEEEEENS4_6LayoutINS5_IJNSA_ILi2EEESB_SB_EEENS5_IJSB_NSA_ILi0EEESW_EEEEENS5_IJNS4_10UnderscoreESZ_SZ_EEEEENS4_23SM90_TMA_LOAD_MULTICASTENS4_14ComposedLayoutINS4_7SwizzleILi2ELi4ELi3EEENS4_18smem_ptr_flag_bitsILi8EEENST_INS5_IJNSA_ILi8EEESH_EEENS5_IJSH_SB_EEEEEEEvNS4_8identityENS4_13SM90_TMA_LOADES1C_vS1D_EENS_8epilogue10collective6detail29Sm90TmaWarpSpecializedAdapterINS1H_15DefaultEpilogueISJ_SK_SK_NS1G_6thread17LinearCombinationISJ_Li1EffLNS1L_9ScaleType4KindE0ELNS_15FloatRoundStyleE2ESJ_EENS1_15EpilogueDefaultEEEEEvvEEEEvNT_6ParamsE:
	.zero		1664


//--------------------- SYMBOLS --------------------------

	.type		.nv.reservedSmem.offset0,@object
	.size		.nv.reservedSmem.offset0,0x4
